//
// Generated by NVIDIA NVVM Compiler
//
// Compiler Build ID: CL-36424714
// Cuda compilation tools, release 13.0, V13.0.88
// Based on NVVM 20.0.0
//

.version 9.0
.target sm_100
.address_size 64

	// .globl	_Z8mainLoopPfS_S_PS_S0_S_S_fii
.const .align 8 .u64 mass;

.visible .entry _Z8mainLoopPfS_S_PS_S0_S_S_fii(
	.param .u64 .ptr .align 1 _Z8mainLoopPfS_S_PS_S0_S_S_fii_param_0,
	.param .u64 .ptr .align 1 _Z8mainLoopPfS_S_PS_S0_S_S_fii_param_1,
	.param .u64 .ptr .align 1 _Z8mainLoopPfS_S_PS_S0_S_S_fii_param_2,
	.param .u64 .ptr .align 1 _Z8mainLoopPfS_S_PS_S0_S_S_fii_param_3,
	.param .u64 .ptr .align 1 _Z8mainLoopPfS_S_PS_S0_S_S_fii_param_4,
	.param .u64 .ptr .align 1 _Z8mainLoopPfS_S_PS_S0_S_S_fii_param_5,
	.param .u64 .ptr .align 1 _Z8mainLoopPfS_S_PS_S0_S_S_fii_param_6,
	.param .f32 _Z8mainLoopPfS_S_PS_S0_S_S_fii_param_7,
	.param .u32 _Z8mainLoopPfS_S_PS_S0_S_S_fii_param_8,
	.param .u32 _Z8mainLoopPfS_S_PS_S0_S_S_fii_param_9
)
{
	.reg .pred 	%p<106>;
	.reg .b32 	%r<212>;
	.reg .b32 	%f<457>;
	.reg .b64 	%rd<362>;

	ld.param.u64 	%rd30, [_Z8mainLoopPfS_S_PS_S0_S_S_fii_param_0];
	ld.param.u64 	%rd31, [_Z8mainLoopPfS_S_PS_S0_S_S_fii_param_1];
	ld.param.u64 	%rd32, [_Z8mainLoopPfS_S_PS_S0_S_S_fii_param_2];
	ld.param.u64 	%rd33, [_Z8mainLoopPfS_S_PS_S0_S_S_fii_param_3];
	ld.param.u64 	%rd34, [_Z8mainLoopPfS_S_PS_S0_S_S_fii_param_4];
	ld.param.u64 	%rd35, [_Z8mainLoopPfS_S_PS_S0_S_S_fii_param_5];
	ld.param.u64 	%rd36, [_Z8mainLoopPfS_S_PS_S0_S_S_fii_param_6];
	ld.param.f32 	%f59, [_Z8mainLoopPfS_S_PS_S0_S_S_fii_param_7];
	ld.param.u32 	%r77, [_Z8mainLoopPfS_S_PS_S0_S_S_fii_param_8];
	ld.param.u32 	%r78, [_Z8mainLoopPfS_S_PS_S0_S_S_fii_param_9];
	cvta.to.global.u64 	%rd1, %rd32;
	cvta.to.global.u64 	%rd37, %rd36;
	cvta.to.global.u64 	%rd2, %rd30;
	cvta.to.global.u64 	%rd3, %rd35;
	cvta.to.global.u64 	%rd4, %rd34;
	cvta.to.global.u64 	%rd38, %rd31;
	cvta.to.global.u64 	%rd5, %rd33;
	mov.u32 	%r79, %ctaid.x;
	mov.u32 	%r80, %ntid.x;
	mov.u32 	%r81, %tid.x;
	mad.lo.s32 	%r1, %r79, %r80, %r81;
	mul.lo.s32 	%r2, %r78, %r77;
	mul.wide.s32 	%rd39, %r1, 4;
	add.s64 	%rd6, %rd38, %rd39;
	mul.lo.s32 	%r3, %r77, %r1;
	add.s32 	%r82, %r3, %r1;
	mul.wide.s32 	%rd40, %r82, 4;
	add.s64 	%rd7, %rd37, %rd40;
	add.s64 	%rd8, %rd37, %rd39;
	add.s64 	%rd41, %rd3, %rd39;
	mul.wide.s32 	%rd42, %r3, 4;
	add.s64 	%rd9, %rd41, %rd42;
	div.rn.f32 	%f1, %f59, 0f40C00000;
	div.rn.f32 	%f2, %f59, 0f40400000;
	add.s32 	%r4, %r78, -1;
	and.b32  	%r5, %r78, 7;
	and.b32  	%r6, %r78, 3;
	and.b32  	%r7, %r78, 15;
	and.b32  	%r8, %r78, 2147483640;
	and.b32  	%r9, %r78, 2147483632;
$L__BB0_1:
	setp.ge.s32 	%p1, %r1, %r2;
	@%p1 bra 	$L__BB0_3;
	ld.global.u64 	%rd43, [%rd5];
	cvta.to.global.u64 	%rd44, %rd43;
	ld.global.f32 	%f60, [%rd6];
	mul.wide.s32 	%rd45, %r1, 4;
	add.s64 	%rd46, %rd44, %rd45;
	st.global.f32 	[%rd46], %f60;
$L__BB0_3:
	setp.ge.s32 	%p2, %r1, %r77;
	bar.sync 	0;
	ld.global.u64 	%rd47, [%rd4];
	cvta.to.global.u64 	%rd10, %rd47;
	@%p2 bra 	$L__BB0_38;
	setp.lt.s32 	%p3, %r78, 1;
	@%p3 bra 	$L__BB0_16;
	setp.lt.u32 	%p4, %r4, 7;
	mov.b32 	%r176, 0;
	@%p4 bra 	$L__BB0_8;
	and.b32  	%r84, %r78, 2147483640;
	neg.s32 	%r179, %r84;
	mov.u32 	%r178, %r3;
$L__BB0_7:
	.pragma "nounroll";
	mul.wide.s32 	%rd48, %r178, 4;
	add.s64 	%rd49, %rd10, %rd48;
	mov.b32 	%r85, 0;
	st.global.u32 	[%rd49], %r85;
	st.global.u32 	[%rd49+4], %r85;
	st.global.u32 	[%rd49+8], %r85;
	st.global.u32 	[%rd49+12], %r85;
	st.global.u32 	[%rd49+16], %r85;
	st.global.u32 	[%rd49+20], %r85;
	st.global.u32 	[%rd49+24], %r85;
	st.global.u32 	[%rd49+28], %r85;
	add.s32 	%r179, %r179, 8;
	add.s32 	%r178, %r178, 8;
	setp.eq.s32 	%p5, %r179, 0;
	mov.u32 	%r176, %r8;
	@%p5 bra 	$L__BB0_8;
	bra.uni 	$L__BB0_7;
$L__BB0_8:
	setp.eq.s32 	%p6, %r5, 0;
	@%p6 bra 	$L__BB0_16;
	add.s32 	%r86, %r5, -1;
	setp.lt.u32 	%p7, %r86, 3;
	@%p7 bra 	$L__BB0_11;
	add.s32 	%r87, %r176, %r3;
	mul.wide.s32 	%rd50, %r87, 4;
	add.s64 	%rd51, %rd10, %rd50;
	mov.b32 	%r88, 0;
	st.global.u32 	[%rd51], %r88;
	st.global.u32 	[%rd51+4], %r88;
	st.global.u32 	[%rd51+8], %r88;
	st.global.u32 	[%rd51+12], %r88;
	add.s32 	%r176, %r176, 4;
$L__BB0_11:
	setp.eq.s32 	%p8, %r6, 0;
	@%p8 bra 	$L__BB0_16;
	setp.eq.s32 	%p9, %r6, 1;
	@%p9 bra 	$L__BB0_14;
	add.s32 	%r89, %r176, %r3;
	mul.wide.s32 	%rd52, %r89, 4;
	add.s64 	%rd53, %rd10, %rd52;
	mov.b32 	%r90, 0;
	st.global.u32 	[%rd53], %r90;
	st.global.u32 	[%rd53+4], %r90;
	add.s32 	%r176, %r176, 2;
$L__BB0_14:
	and.b32  	%r91, %r78, 1;
	setp.eq.b32 	%p10, %r91, 1;
	not.pred 	%p11, %p10;
	@%p11 bra 	$L__BB0_16;
	add.s32 	%r92, %r176, %r3;
	mul.wide.s32 	%rd54, %r92, 4;
	add.s64 	%rd55, %rd10, %rd54;
	mov.b32 	%r93, 0;
	st.global.u32 	[%rd55], %r93;
$L__BB0_16:
	setp.lt.s32 	%p12, %r77, 1;
	@%p12 bra 	$L__BB0_38;
	add.s32 	%r95, %r3, %r1;
	mul.wide.s32 	%rd56, %r95, 4;
	add.s64 	%rd11, %rd10, %rd56;
	mov.b32 	%r180, 0;
$L__BB0_18:
	setp.eq.s32 	%p13, %r1, %r180;
	@%p13 bra 	$L__BB0_37;
	setp.ge.s32 	%p14, %r1, %r78;
	@%p14 bra 	$L__BB0_21;
	add.s32 	%r96, %r180, %r3;
	mul.wide.s32 	%rd57, %r96, 4;
	add.s64 	%rd58, %rd2, %rd57;
	ld.global.f32 	%f61, [%rd58];
	add.s32 	%r97, %r3, %r1;
	mul.wide.s32 	%rd59, %r97, 4;
	add.s64 	%rd60, %rd2, %rd59;
	ld.global.f32 	%f62, [%rd60];
	sub.f32 	%f63, %f61, %f62;
	st.global.f32 	[%rd7], %f63;
$L__BB0_21:
	mov.f32 	%f432, 0f00000000;
	@%p3 bra 	$L__BB0_35;
	setp.lt.u32 	%p16, %r4, 15;
	mov.f32 	%f432, 0f00000000;
	mov.b32 	%r183, 0;
	@%p16 bra 	$L__BB0_25;
	mov.f32 	%f432, 0f00000000;
	mov.b32 	%r181, 0;
$L__BB0_24:
	.pragma "nounroll";
	mul.lo.s32 	%r100, %r181, %r77;
	mul.wide.s32 	%rd61, %r100, 4;
	add.s64 	%rd62, %rd8, %rd61;
	ld.global.f32 	%f68, [%rd62];
	fma.rn.f32 	%f69, %f68, %f68, %f432;
	mul.wide.u32 	%rd63, %r77, 4;
	add.s64 	%rd64, %rd62, %rd63;
	ld.global.f32 	%f70, [%rd64];
	fma.rn.f32 	%f71, %f70, %f70, %f69;
	add.s64 	%rd65, %rd64, %rd63;
	ld.global.f32 	%f72, [%rd65];
	fma.rn.f32 	%f73, %f72, %f72, %f71;
	add.s64 	%rd66, %rd65, %rd63;
	ld.global.f32 	%f74, [%rd66];
	fma.rn.f32 	%f75, %f74, %f74, %f73;
	add.s64 	%rd67, %rd66, %rd63;
	ld.global.f32 	%f76, [%rd67];
	fma.rn.f32 	%f77, %f76, %f76, %f75;
	add.s64 	%rd68, %rd67, %rd63;
	ld.global.f32 	%f78, [%rd68];
	fma.rn.f32 	%f79, %f78, %f78, %f77;
	add.s64 	%rd69, %rd68, %rd63;
	ld.global.f32 	%f80, [%rd69];
	fma.rn.f32 	%f81, %f80, %f80, %f79;
	add.s64 	%rd70, %rd69, %rd63;
	ld.global.f32 	%f82, [%rd70];
	fma.rn.f32 	%f83, %f82, %f82, %f81;
	add.s64 	%rd71, %rd70, %rd63;
	ld.global.f32 	%f84, [%rd71];
	fma.rn.f32 	%f85, %f84, %f84, %f83;
	add.s64 	%rd72, %rd71, %rd63;
	ld.global.f32 	%f86, [%rd72];
	fma.rn.f32 	%f87, %f86, %f86, %f85;
	add.s64 	%rd73, %rd72, %rd63;
	ld.global.f32 	%f88, [%rd73];
	fma.rn.f32 	%f89, %f88, %f88, %f87;
	add.s64 	%rd74, %rd73, %rd63;
	ld.global.f32 	%f90, [%rd74];
	fma.rn.f32 	%f91, %f90, %f90, %f89;
	add.s64 	%rd75, %rd74, %rd63;
	ld.global.f32 	%f92, [%rd75];
	fma.rn.f32 	%f93, %f92, %f92, %f91;
	add.s64 	%rd76, %rd75, %rd63;
	ld.global.f32 	%f94, [%rd76];
	fma.rn.f32 	%f95, %f94, %f94, %f93;
	add.s64 	%rd77, %rd76, %rd63;
	ld.global.f32 	%f96, [%rd77];
	fma.rn.f32 	%f97, %f96, %f96, %f95;
	add.s64 	%rd78, %rd77, %rd63;
	ld.global.f32 	%f98, [%rd78];
	fma.rn.f32 	%f432, %f98, %f98, %f97;
	add.s32 	%r181, %r181, 16;
	setp.ne.s32 	%p17, %r181, %r9;
	mov.u32 	%r183, %r9;
	@%p17 bra 	$L__BB0_24;
$L__BB0_25:
	setp.eq.s32 	%p18, %r7, 0;
	@%p18 bra 	$L__BB0_35;
	add.s32 	%r101, %r7, -1;
	setp.lt.u32 	%p19, %r101, 7;
	@%p19 bra 	$L__BB0_28;
	mul.lo.s32 	%r102, %r183, %r77;
	mul.wide.s32 	%rd79, %r102, 4;
	add.s64 	%rd80, %rd8, %rd79;
	ld.global.f32 	%f100, [%rd80];
	fma.rn.f32 	%f101, %f100, %f100, %f432;
	mul.wide.u32 	%rd81, %r77, 4;
	add.s64 	%rd82, %rd80, %rd81;
	ld.global.f32 	%f102, [%rd82];
	fma.rn.f32 	%f103, %f102, %f102, %f101;
	add.s64 	%rd83, %rd82, %rd81;
	ld.global.f32 	%f104, [%rd83];
	fma.rn.f32 	%f105, %f104, %f104, %f103;
	add.s64 	%rd84, %rd83, %rd81;
	ld.global.f32 	%f106, [%rd84];
	fma.rn.f32 	%f107, %f106, %f106, %f105;
	add.s64 	%rd85, %rd84, %rd81;
	ld.global.f32 	%f108, [%rd85];
	fma.rn.f32 	%f109, %f108, %f108, %f107;
	add.s64 	%rd86, %rd85, %rd81;
	ld.global.f32 	%f110, [%rd86];
	fma.rn.f32 	%f111, %f110, %f110, %f109;
	add.s64 	%rd87, %rd86, %rd81;
	ld.global.f32 	%f112, [%rd87];
	fma.rn.f32 	%f113, %f112, %f112, %f111;
	add.s64 	%rd88, %rd87, %rd81;
	ld.global.f32 	%f114, [%rd88];
	fma.rn.f32 	%f432, %f114, %f114, %f113;
	add.s32 	%r183, %r183, 8;
$L__BB0_28:
	setp.eq.s32 	%p20, %r5, 0;
	@%p20 bra 	$L__BB0_35;
	add.s32 	%r103, %r5, -1;
	setp.lt.u32 	%p21, %r103, 3;
	@%p21 bra 	$L__BB0_31;
	mul.lo.s32 	%r104, %r183, %r77;
	mul.wide.s32 	%rd89, %r104, 4;
	add.s64 	%rd90, %rd8, %rd89;
	ld.global.f32 	%f116, [%rd90];
	fma.rn.f32 	%f117, %f116, %f116, %f432;
	mul.wide.u32 	%rd91, %r77, 4;
	add.s64 	%rd92, %rd90, %rd91;
	ld.global.f32 	%f118, [%rd92];
	fma.rn.f32 	%f119, %f118, %f118, %f117;
	add.s64 	%rd93, %rd92, %rd91;
	ld.global.f32 	%f120, [%rd93];
	fma.rn.f32 	%f121, %f120, %f120, %f119;
	add.s64 	%rd94, %rd93, %rd91;
	ld.global.f32 	%f122, [%rd94];
	fma.rn.f32 	%f432, %f122, %f122, %f121;
	add.s32 	%r183, %r183, 4;
$L__BB0_31:
	setp.eq.s32 	%p22, %r6, 0;
	@%p22 bra 	$L__BB0_35;
	setp.eq.s32 	%p23, %r6, 1;
	mul.lo.s32 	%r105, %r183, %r77;
	mul.wide.s32 	%rd95, %r105, 4;
	add.s64 	%rd12, %rd8, %rd95;
	ld.global.f32 	%f123, [%rd12];
	fma.rn.f32 	%f432, %f123, %f123, %f432;
	@%p23 bra 	$L__BB0_35;
	setp.eq.s32 	%p24, %r6, 2;
	mul.wide.u32 	%rd13, %r77, 4;
	add.s64 	%rd14, %rd12, %rd13;
	ld.global.f32 	%f124, [%rd14];
	fma.rn.f32 	%f432, %f124, %f124, %f432;
	@%p24 bra 	$L__BB0_35;
	add.s64 	%rd96, %rd14, %rd13;
	ld.global.f32 	%f125, [%rd96];
	fma.rn.f32 	%f432, %f125, %f125, %f432;
$L__BB0_35:
	@%p14 bra 	$L__BB0_37;
	mul.wide.u32 	%rd97, %r180, 4;
	add.s64 	%rd98, %rd1, %rd97;
	ld.global.f32 	%f126, [%rd98];
	ld.global.f32 	%f127, [%rd8];
	sqrt.rn.f32 	%f128, %f432;
	mul.f32 	%f129, %f432, %f128;
	div.rn.f32 	%f130, %f126, %f129;
	mul.f32 	%f131, %f130, %f127;
	st.global.f32 	[%rd8], %f131;
	ld.global.f32 	%f132, [%rd11];
	add.f32 	%f133, %f132, %f131;
	st.global.f32 	[%rd11], %f133;
$L__BB0_37:
	add.s32 	%r180, %r180, 1;
	setp.ne.s32 	%p26, %r180, %r77;
	@%p26 bra 	$L__BB0_18;
$L__BB0_38:
	bar.sync 	0;
	@%p1 bra 	$L__BB0_40;
	ld.param.f32 	%f422, [_Z8mainLoopPfS_S_PS_S0_S_S_fii_param_7];
	ld.global.u64 	%rd99, [%rd5+8];
	cvta.to.global.u64 	%rd100, %rd99;
	ld.global.u64 	%rd101, [%rd5];
	cvta.to.global.u64 	%rd102, %rd101;
	mul.wide.s32 	%rd103, %r1, 4;
	add.s64 	%rd104, %rd102, %rd103;
	ld.global.f32 	%f134, [%rd104];
	mul.f32 	%f135, %f422, 0f3F000000;
	mul.f32 	%f136, %f135, %f134;
	add.s64 	%rd105, %rd100, %rd103;
	st.global.f32 	[%rd105], %f136;
	ld.global.u64 	%rd106, [%rd5+8];
	cvta.to.global.u64 	%rd107, %rd106;
	ld.global.f32 	%f137, [%rd6];
	add.s64 	%rd108, %rd107, %rd103;
	ld.global.f32 	%f138, [%rd108];
	add.f32 	%f139, %f137, %f138;
	st.global.f32 	[%rd108], %f139;
	ld.global.u64 	%rd109, [%rd5];
	cvta.to.global.u64 	%rd110, %rd109;
	add.s64 	%rd111, %rd110, %rd103;
	ld.global.f32 	%f140, [%rd111];
	mul.f32 	%f141, %f135, %f140;
	add.s64 	%rd112, %rd3, %rd103;
	st.global.f32 	[%rd112], %f141;
	add.s64 	%rd113, %rd2, %rd103;
	ld.global.f32 	%f142, [%rd113];
	add.f32 	%f143, %f141, %f142;
	st.global.f32 	[%rd112], %f143;
$L__BB0_40:
	bar.sync 	0;
	ld.global.u64 	%rd114, [%rd4+8];
	cvta.to.global.u64 	%rd15, %rd114;
	@%p2 bra 	$L__BB0_75;
	setp.lt.s32 	%p29, %r78, 1;
	@%p29 bra 	$L__BB0_53;
	setp.lt.u32 	%p30, %r4, 7;
	mov.b32 	%r186, 0;
	@%p30 bra 	$L__BB0_45;
	mov.b32 	%r188, 0;
$L__BB0_44:
	.pragma "nounroll";
	add.s32 	%r108, %r188, %r3;
	mul.wide.s32 	%rd115, %r108, 4;
	add.s64 	%rd116, %rd15, %rd115;
	mov.b32 	%r109, 0;
	st.global.u32 	[%rd116], %r109;
	st.global.u32 	[%rd116+4], %r109;
	st.global.u32 	[%rd116+8], %r109;
	st.global.u32 	[%rd116+12], %r109;
	st.global.u32 	[%rd116+16], %r109;
	st.global.u32 	[%rd116+20], %r109;
	st.global.u32 	[%rd116+24], %r109;
	st.global.u32 	[%rd116+28], %r109;
	add.s32 	%r188, %r188, 8;
	setp.eq.s32 	%p31, %r188, %r8;
	mov.u32 	%r186, %r8;
	@%p31 bra 	$L__BB0_45;
	bra.uni 	$L__BB0_44;
$L__BB0_45:
	setp.eq.s32 	%p32, %r5, 0;
	@%p32 bra 	$L__BB0_53;
	add.s32 	%r110, %r5, -1;
	setp.lt.u32 	%p33, %r110, 3;
	@%p33 bra 	$L__BB0_48;
	add.s32 	%r111, %r186, %r3;
	mul.wide.s32 	%rd117, %r111, 4;
	add.s64 	%rd118, %rd15, %rd117;
	mov.b32 	%r112, 0;
	st.global.u32 	[%rd118], %r112;
	st.global.u32 	[%rd118+4], %r112;
	st.global.u32 	[%rd118+8], %r112;
	st.global.u32 	[%rd118+12], %r112;
	add.s32 	%r186, %r186, 4;
$L__BB0_48:
	setp.eq.s32 	%p34, %r6, 0;
	@%p34 bra 	$L__BB0_53;
	setp.eq.s32 	%p35, %r6, 1;
	@%p35 bra 	$L__BB0_51;
	add.s32 	%r113, %r186, %r3;
	mul.wide.s32 	%rd119, %r113, 4;
	add.s64 	%rd120, %rd15, %rd119;
	mov.b32 	%r114, 0;
	st.global.u32 	[%rd120], %r114;
	st.global.u32 	[%rd120+4], %r114;
	add.s32 	%r186, %r186, 2;
$L__BB0_51:
	and.b32  	%r115, %r78, 1;
	setp.eq.b32 	%p36, %r115, 1;
	not.pred 	%p37, %p36;
	@%p37 bra 	$L__BB0_53;
	add.s32 	%r116, %r186, %r3;
	mul.wide.s32 	%rd121, %r116, 4;
	add.s64 	%rd122, %rd15, %rd121;
	mov.b32 	%r117, 0;
	st.global.u32 	[%rd122], %r117;
$L__BB0_53:
	setp.lt.s32 	%p38, %r77, 1;
	@%p38 bra 	$L__BB0_75;
	add.s32 	%r119, %r3, %r1;
	mul.wide.s32 	%rd123, %r119, 4;
	add.s64 	%rd16, %rd15, %rd123;
	mov.b32 	%r189, 0;
$L__BB0_55:
	setp.eq.s32 	%p39, %r1, %r189;
	@%p39 bra 	$L__BB0_74;
	setp.ge.s32 	%p40, %r1, %r78;
	@%p40 bra 	$L__BB0_58;
	add.s32 	%r120, %r189, %r3;
	mul.wide.s32 	%rd124, %r120, 4;
	add.s64 	%rd125, %rd3, %rd124;
	ld.global.f32 	%f144, [%rd125];
	ld.global.f32 	%f145, [%rd9];
	sub.f32 	%f146, %f144, %f145;
	st.global.f32 	[%rd7], %f146;
$L__BB0_58:
	mov.f32 	%f440, 0f00000000;
	@%p29 bra 	$L__BB0_72;
	setp.lt.u32 	%p42, %r4, 15;
	mov.f32 	%f440, 0f00000000;
	mov.b32 	%r192, 0;
	@%p42 bra 	$L__BB0_62;
	mov.f32 	%f440, 0f00000000;
	mov.b32 	%r190, 0;
$L__BB0_61:
	.pragma "nounroll";
	mul.lo.s32 	%r123, %r190, %r77;
	mul.wide.s32 	%rd126, %r123, 4;
	add.s64 	%rd127, %rd8, %rd126;
	ld.global.f32 	%f151, [%rd127];
	fma.rn.f32 	%f152, %f151, %f151, %f440;
	mul.wide.u32 	%rd128, %r77, 4;
	add.s64 	%rd129, %rd127, %rd128;
	ld.global.f32 	%f153, [%rd129];
	fma.rn.f32 	%f154, %f153, %f153, %f152;
	add.s64 	%rd130, %rd129, %rd128;
	ld.global.f32 	%f155, [%rd130];
	fma.rn.f32 	%f156, %f155, %f155, %f154;
	add.s64 	%rd131, %rd130, %rd128;
	ld.global.f32 	%f157, [%rd131];
	fma.rn.f32 	%f158, %f157, %f157, %f156;
	add.s64 	%rd132, %rd131, %rd128;
	ld.global.f32 	%f159, [%rd132];
	fma.rn.f32 	%f160, %f159, %f159, %f158;
	add.s64 	%rd133, %rd132, %rd128;
	ld.global.f32 	%f161, [%rd133];
	fma.rn.f32 	%f162, %f161, %f161, %f160;
	add.s64 	%rd134, %rd133, %rd128;
	ld.global.f32 	%f163, [%rd134];
	fma.rn.f32 	%f164, %f163, %f163, %f162;
	add.s64 	%rd135, %rd134, %rd128;
	ld.global.f32 	%f165, [%rd135];
	fma.rn.f32 	%f166, %f165, %f165, %f164;
	add.s64 	%rd136, %rd135, %rd128;
	ld.global.f32 	%f167, [%rd136];
	fma.rn.f32 	%f168, %f167, %f167, %f166;
	add.s64 	%rd137, %rd136, %rd128;
	ld.global.f32 	%f169, [%rd137];
	fma.rn.f32 	%f170, %f169, %f169, %f168;
	add.s64 	%rd138, %rd137, %rd128;
	ld.global.f32 	%f171, [%rd138];
	fma.rn.f32 	%f172, %f171, %f171, %f170;
	add.s64 	%rd139, %rd138, %rd128;
	ld.global.f32 	%f173, [%rd139];
	fma.rn.f32 	%f174, %f173, %f173, %f172;
	add.s64 	%rd140, %rd139, %rd128;
	ld.global.f32 	%f175, [%rd140];
	fma.rn.f32 	%f176, %f175, %f175, %f174;
	add.s64 	%rd141, %rd140, %rd128;
	ld.global.f32 	%f177, [%rd141];
	fma.rn.f32 	%f178, %f177, %f177, %f176;
	add.s64 	%rd142, %rd141, %rd128;
	ld.global.f32 	%f179, [%rd142];
	fma.rn.f32 	%f180, %f179, %f179, %f178;
	add.s64 	%rd143, %rd142, %rd128;
	ld.global.f32 	%f181, [%rd143];
	fma.rn.f32 	%f440, %f181, %f181, %f180;
	add.s32 	%r190, %r190, 16;
	setp.ne.s32 	%p43, %r190, %r9;
	mov.u32 	%r192, %r9;
	@%p43 bra 	$L__BB0_61;
$L__BB0_62:
	setp.eq.s32 	%p44, %r7, 0;
	@%p44 bra 	$L__BB0_72;
	add.s32 	%r124, %r7, -1;
	setp.lt.u32 	%p45, %r124, 7;
	@%p45 bra 	$L__BB0_65;
	mul.lo.s32 	%r125, %r192, %r77;
	mul.wide.s32 	%rd144, %r125, 4;
	add.s64 	%rd145, %rd8, %rd144;
	ld.global.f32 	%f183, [%rd145];
	fma.rn.f32 	%f184, %f183, %f183, %f440;
	mul.wide.u32 	%rd146, %r77, 4;
	add.s64 	%rd147, %rd145, %rd146;
	ld.global.f32 	%f185, [%rd147];
	fma.rn.f32 	%f186, %f185, %f185, %f184;
	add.s64 	%rd148, %rd147, %rd146;
	ld.global.f32 	%f187, [%rd148];
	fma.rn.f32 	%f188, %f187, %f187, %f186;
	add.s64 	%rd149, %rd148, %rd146;
	ld.global.f32 	%f189, [%rd149];
	fma.rn.f32 	%f190, %f189, %f189, %f188;
	add.s64 	%rd150, %rd149, %rd146;
	ld.global.f32 	%f191, [%rd150];
	fma.rn.f32 	%f192, %f191, %f191, %f190;
	add.s64 	%rd151, %rd150, %rd146;
	ld.global.f32 	%f193, [%rd151];
	fma.rn.f32 	%f194, %f193, %f193, %f192;
	add.s64 	%rd152, %rd151, %rd146;
	ld.global.f32 	%f195, [%rd152];
	fma.rn.f32 	%f196, %f195, %f195, %f194;
	add.s64 	%rd153, %rd152, %rd146;
	ld.global.f32 	%f197, [%rd153];
	fma.rn.f32 	%f440, %f197, %f197, %f196;
	add.s32 	%r192, %r192, 8;
$L__BB0_65:
	setp.eq.s32 	%p46, %r5, 0;
	@%p46 bra 	$L__BB0_72;
	add.s32 	%r126, %r5, -1;
	setp.lt.u32 	%p47, %r126, 3;
	@%p47 bra 	$L__BB0_68;
	mul.lo.s32 	%r127, %r192, %r77;
	mul.wide.s32 	%rd154, %r127, 4;
	add.s64 	%rd155, %rd8, %rd154;
	ld.global.f32 	%f199, [%rd155];
	fma.rn.f32 	%f200, %f199, %f199, %f440;
	mul.wide.u32 	%rd156, %r77, 4;
	add.s64 	%rd157, %rd155, %rd156;
	ld.global.f32 	%f201, [%rd157];
	fma.rn.f32 	%f202, %f201, %f201, %f200;
	add.s64 	%rd158, %rd157, %rd156;
	ld.global.f32 	%f203, [%rd158];
	fma.rn.f32 	%f204, %f203, %f203, %f202;
	add.s64 	%rd159, %rd158, %rd156;
	ld.global.f32 	%f205, [%rd159];
	fma.rn.f32 	%f440, %f205, %f205, %f204;
	add.s32 	%r192, %r192, 4;
$L__BB0_68:
	setp.eq.s32 	%p48, %r6, 0;
	@%p48 bra 	$L__BB0_72;
	setp.eq.s32 	%p49, %r6, 1;
	mul.lo.s32 	%r128, %r192, %r77;
	mul.wide.s32 	%rd160, %r128, 4;
	add.s64 	%rd17, %rd8, %rd160;
	ld.global.f32 	%f206, [%rd17];
	fma.rn.f32 	%f440, %f206, %f206, %f440;
	@%p49 bra 	$L__BB0_72;
	setp.eq.s32 	%p50, %r6, 2;
	mul.wide.u32 	%rd18, %r77, 4;
	add.s64 	%rd19, %rd17, %rd18;
	ld.global.f32 	%f207, [%rd19];
	fma.rn.f32 	%f440, %f207, %f207, %f440;
	@%p50 bra 	$L__BB0_72;
	add.s64 	%rd161, %rd19, %rd18;
	ld.global.f32 	%f208, [%rd161];
	fma.rn.f32 	%f440, %f208, %f208, %f440;
$L__BB0_72:
	@%p40 bra 	$L__BB0_74;
	mul.wide.u32 	%rd162, %r189, 4;
	add.s64 	%rd163, %rd1, %rd162;
	ld.global.f32 	%f209, [%rd163];
	ld.global.f32 	%f210, [%rd8];
	sqrt.rn.f32 	%f211, %f440;
	mul.f32 	%f212, %f440, %f211;
	div.rn.f32 	%f213, %f209, %f212;
	mul.f32 	%f214, %f213, %f210;
	st.global.f32 	[%rd8], %f214;
	ld.global.f32 	%f215, [%rd16];
	add.f32 	%f216, %f215, %f214;
	st.global.f32 	[%rd16], %f216;
$L__BB0_74:
	add.s32 	%r189, %r189, 1;
	setp.ne.s32 	%p52, %r189, %r77;
	@%p52 bra 	$L__BB0_55;
$L__BB0_75:
	bar.sync 	0;
	@%p1 bra 	$L__BB0_77;
	ld.param.f32 	%f423, [_Z8mainLoopPfS_S_PS_S0_S_S_fii_param_7];
	ld.global.u64 	%rd164, [%rd5+16];
	cvta.to.global.u64 	%rd165, %rd164;
	ld.global.u64 	%rd166, [%rd5+8];
	cvta.to.global.u64 	%rd167, %rd166;
	mul.wide.s32 	%rd168, %r1, 4;
	add.s64 	%rd169, %rd167, %rd168;
	ld.global.f32 	%f217, [%rd169];
	mul.f32 	%f218, %f423, 0f3F000000;
	mul.f32 	%f219, %f218, %f217;
	add.s64 	%rd170, %rd165, %rd168;
	st.global.f32 	[%rd170], %f219;
	ld.global.u64 	%rd171, [%rd5+16];
	cvta.to.global.u64 	%rd172, %rd171;
	ld.global.f32 	%f220, [%rd6];
	add.s64 	%rd173, %rd172, %rd168;
	ld.global.f32 	%f221, [%rd173];
	add.f32 	%f222, %f220, %f221;
	st.global.f32 	[%rd173], %f222;
	ld.global.u64 	%rd174, [%rd5+8];
	cvta.to.global.u64 	%rd175, %rd174;
	add.s64 	%rd176, %rd175, %rd168;
	ld.global.f32 	%f223, [%rd176];
	mul.f32 	%f224, %f218, %f223;
	add.s64 	%rd177, %rd3, %rd168;
	st.global.f32 	[%rd177], %f224;
	add.s64 	%rd178, %rd2, %rd168;
	ld.global.f32 	%f225, [%rd178];
	add.f32 	%f226, %f224, %f225;
	st.global.f32 	[%rd177], %f226;
$L__BB0_77:
	bar.sync 	0;
	ld.global.u64 	%rd179, [%rd4+16];
	cvta.to.global.u64 	%rd20, %rd179;
	@%p2 bra 	$L__BB0_112;
	setp.lt.s32 	%p55, %r78, 1;
	@%p55 bra 	$L__BB0_90;
	setp.lt.u32 	%p56, %r4, 7;
	mov.b32 	%r195, 0;
	@%p56 bra 	$L__BB0_82;
	mov.b32 	%r197, 0;
$L__BB0_81:
	.pragma "nounroll";
	add.s32 	%r131, %r197, %r3;
	mul.wide.s32 	%rd180, %r131, 4;
	add.s64 	%rd181, %rd20, %rd180;
	mov.b32 	%r132, 0;
	st.global.u32 	[%rd181], %r132;
	st.global.u32 	[%rd181+4], %r132;
	st.global.u32 	[%rd181+8], %r132;
	st.global.u32 	[%rd181+12], %r132;
	st.global.u32 	[%rd181+16], %r132;
	st.global.u32 	[%rd181+20], %r132;
	st.global.u32 	[%rd181+24], %r132;
	st.global.u32 	[%rd181+28], %r132;
	add.s32 	%r197, %r197, 8;
	setp.eq.s32 	%p57, %r197, %r8;
	mov.u32 	%r195, %r8;
	@%p57 bra 	$L__BB0_82;
	bra.uni 	$L__BB0_81;
$L__BB0_82:
	setp.eq.s32 	%p58, %r5, 0;
	@%p58 bra 	$L__BB0_90;
	add.s32 	%r133, %r5, -1;
	setp.lt.u32 	%p59, %r133, 3;
	@%p59 bra 	$L__BB0_85;
	add.s32 	%r134, %r195, %r3;
	mul.wide.s32 	%rd182, %r134, 4;
	add.s64 	%rd183, %rd20, %rd182;
	mov.b32 	%r135, 0;
	st.global.u32 	[%rd183], %r135;
	st.global.u32 	[%rd183+4], %r135;
	st.global.u32 	[%rd183+8], %r135;
	st.global.u32 	[%rd183+12], %r135;
	add.s32 	%r195, %r195, 4;
$L__BB0_85:
	setp.eq.s32 	%p60, %r6, 0;
	@%p60 bra 	$L__BB0_90;
	setp.eq.s32 	%p61, %r6, 1;
	@%p61 bra 	$L__BB0_88;
	add.s32 	%r136, %r195, %r3;
	mul.wide.s32 	%rd184, %r136, 4;
	add.s64 	%rd185, %rd20, %rd184;
	mov.b32 	%r137, 0;
	st.global.u32 	[%rd185], %r137;
	st.global.u32 	[%rd185+4], %r137;
	add.s32 	%r195, %r195, 2;
$L__BB0_88:
	and.b32  	%r138, %r78, 1;
	setp.eq.b32 	%p62, %r138, 1;
	not.pred 	%p63, %p62;
	@%p63 bra 	$L__BB0_90;
	add.s32 	%r139, %r195, %r3;
	mul.wide.s32 	%rd186, %r139, 4;
	add.s64 	%rd187, %rd20, %rd186;
	mov.b32 	%r140, 0;
	st.global.u32 	[%rd187], %r140;
$L__BB0_90:
	setp.lt.s32 	%p64, %r77, 1;
	@%p64 bra 	$L__BB0_112;
	add.s32 	%r142, %r3, %r1;
	mul.wide.s32 	%rd188, %r142, 4;
	add.s64 	%rd21, %rd20, %rd188;
	mov.b32 	%r198, 0;
$L__BB0_92:
	setp.eq.s32 	%p65, %r1, %r198;
	@%p65 bra 	$L__BB0_111;
	setp.ge.s32 	%p66, %r1, %r78;
	@%p66 bra 	$L__BB0_95;
	add.s32 	%r143, %r198, %r3;
	mul.wide.s32 	%rd189, %r143, 4;
	add.s64 	%rd190, %rd3, %rd189;
	ld.global.f32 	%f227, [%rd190];
	ld.global.f32 	%f228, [%rd9];
	sub.f32 	%f229, %f227, %f228;
	st.global.f32 	[%rd7], %f229;
$L__BB0_95:
	mov.f32 	%f448, 0f00000000;
	@%p55 bra 	$L__BB0_109;
	setp.lt.u32 	%p68, %r4, 15;
	mov.f32 	%f448, 0f00000000;
	mov.b32 	%r201, 0;
	@%p68 bra 	$L__BB0_99;
	mov.f32 	%f448, 0f00000000;
	mov.b32 	%r199, 0;
$L__BB0_98:
	.pragma "nounroll";
	mul.lo.s32 	%r146, %r199, %r77;
	mul.wide.s32 	%rd191, %r146, 4;
	add.s64 	%rd192, %rd8, %rd191;
	ld.global.f32 	%f234, [%rd192];
	fma.rn.f32 	%f235, %f234, %f234, %f448;
	mul.wide.u32 	%rd193, %r77, 4;
	add.s64 	%rd194, %rd192, %rd193;
	ld.global.f32 	%f236, [%rd194];
	fma.rn.f32 	%f237, %f236, %f236, %f235;
	add.s64 	%rd195, %rd194, %rd193;
	ld.global.f32 	%f238, [%rd195];
	fma.rn.f32 	%f239, %f238, %f238, %f237;
	add.s64 	%rd196, %rd195, %rd193;
	ld.global.f32 	%f240, [%rd196];
	fma.rn.f32 	%f241, %f240, %f240, %f239;
	add.s64 	%rd197, %rd196, %rd193;
	ld.global.f32 	%f242, [%rd197];
	fma.rn.f32 	%f243, %f242, %f242, %f241;
	add.s64 	%rd198, %rd197, %rd193;
	ld.global.f32 	%f244, [%rd198];
	fma.rn.f32 	%f245, %f244, %f244, %f243;
	add.s64 	%rd199, %rd198, %rd193;
	ld.global.f32 	%f246, [%rd199];
	fma.rn.f32 	%f247, %f246, %f246, %f245;
	add.s64 	%rd200, %rd199, %rd193;
	ld.global.f32 	%f248, [%rd200];
	fma.rn.f32 	%f249, %f248, %f248, %f247;
	add.s64 	%rd201, %rd200, %rd193;
	ld.global.f32 	%f250, [%rd201];
	fma.rn.f32 	%f251, %f250, %f250, %f249;
	add.s64 	%rd202, %rd201, %rd193;
	ld.global.f32 	%f252, [%rd202];
	fma.rn.f32 	%f253, %f252, %f252, %f251;
	add.s64 	%rd203, %rd202, %rd193;
	ld.global.f32 	%f254, [%rd203];
	fma.rn.f32 	%f255, %f254, %f254, %f253;
	add.s64 	%rd204, %rd203, %rd193;
	ld.global.f32 	%f256, [%rd204];
	fma.rn.f32 	%f257, %f256, %f256, %f255;
	add.s64 	%rd205, %rd204, %rd193;
	ld.global.f32 	%f258, [%rd205];
	fma.rn.f32 	%f259, %f258, %f258, %f257;
	add.s64 	%rd206, %rd205, %rd193;
	ld.global.f32 	%f260, [%rd206];
	fma.rn.f32 	%f261, %f260, %f260, %f259;
	add.s64 	%rd207, %rd206, %rd193;
	ld.global.f32 	%f262, [%rd207];
	fma.rn.f32 	%f263, %f262, %f262, %f261;
	add.s64 	%rd208, %rd207, %rd193;
	ld.global.f32 	%f264, [%rd208];
	fma.rn.f32 	%f448, %f264, %f264, %f263;
	add.s32 	%r199, %r199, 16;
	setp.ne.s32 	%p69, %r199, %r9;
	mov.u32 	%r201, %r9;
	@%p69 bra 	$L__BB0_98;
$L__BB0_99:
	setp.eq.s32 	%p70, %r7, 0;
	@%p70 bra 	$L__BB0_109;
	add.s32 	%r147, %r7, -1;
	setp.lt.u32 	%p71, %r147, 7;
	@%p71 bra 	$L__BB0_102;
	mul.lo.s32 	%r148, %r201, %r77;
	mul.wide.s32 	%rd209, %r148, 4;
	add.s64 	%rd210, %rd8, %rd209;
	ld.global.f32 	%f266, [%rd210];
	fma.rn.f32 	%f267, %f266, %f266, %f448;
	mul.wide.u32 	%rd211, %r77, 4;
	add.s64 	%rd212, %rd210, %rd211;
	ld.global.f32 	%f268, [%rd212];
	fma.rn.f32 	%f269, %f268, %f268, %f267;
	add.s64 	%rd213, %rd212, %rd211;
	ld.global.f32 	%f270, [%rd213];
	fma.rn.f32 	%f271, %f270, %f270, %f269;
	add.s64 	%rd214, %rd213, %rd211;
	ld.global.f32 	%f272, [%rd214];
	fma.rn.f32 	%f273, %f272, %f272, %f271;
	add.s64 	%rd215, %rd214, %rd211;
	ld.global.f32 	%f274, [%rd215];
	fma.rn.f32 	%f275, %f274, %f274, %f273;
	add.s64 	%rd216, %rd215, %rd211;
	ld.global.f32 	%f276, [%rd216];
	fma.rn.f32 	%f277, %f276, %f276, %f275;
	add.s64 	%rd217, %rd216, %rd211;
	ld.global.f32 	%f278, [%rd217];
	fma.rn.f32 	%f279, %f278, %f278, %f277;
	add.s64 	%rd218, %rd217, %rd211;
	ld.global.f32 	%f280, [%rd218];
	fma.rn.f32 	%f448, %f280, %f280, %f279;
	add.s32 	%r201, %r201, 8;
$L__BB0_102:
	setp.eq.s32 	%p72, %r5, 0;
	@%p72 bra 	$L__BB0_109;
	add.s32 	%r149, %r5, -1;
	setp.lt.u32 	%p73, %r149, 3;
	@%p73 bra 	$L__BB0_105;
	mul.lo.s32 	%r150, %r201, %r77;
	mul.wide.s32 	%rd219, %r150, 4;
	add.s64 	%rd220, %rd8, %rd219;
	ld.global.f32 	%f282, [%rd220];
	fma.rn.f32 	%f283, %f282, %f282, %f448;
	mul.wide.u32 	%rd221, %r77, 4;
	add.s64 	%rd222, %rd220, %rd221;
	ld.global.f32 	%f284, [%rd222];
	fma.rn.f32 	%f285, %f284, %f284, %f283;
	add.s64 	%rd223, %rd222, %rd221;
	ld.global.f32 	%f286, [%rd223];
	fma.rn.f32 	%f287, %f286, %f286, %f285;
	add.s64 	%rd224, %rd223, %rd221;
	ld.global.f32 	%f288, [%rd224];
	fma.rn.f32 	%f448, %f288, %f288, %f287;
	add.s32 	%r201, %r201, 4;
$L__BB0_105:
	setp.eq.s32 	%p74, %r6, 0;
	@%p74 bra 	$L__BB0_109;
	setp.eq.s32 	%p75, %r6, 1;
	mul.lo.s32 	%r151, %r201, %r77;
	mul.wide.s32 	%rd225, %r151, 4;
	add.s64 	%rd22, %rd8, %rd225;
	ld.global.f32 	%f289, [%rd22];
	fma.rn.f32 	%f448, %f289, %f289, %f448;
	@%p75 bra 	$L__BB0_109;
	setp.eq.s32 	%p76, %r6, 2;
	mul.wide.u32 	%rd23, %r77, 4;
	add.s64 	%rd24, %rd22, %rd23;
	ld.global.f32 	%f290, [%rd24];
	fma.rn.f32 	%f448, %f290, %f290, %f448;
	@%p76 bra 	$L__BB0_109;
	add.s64 	%rd226, %rd24, %rd23;
	ld.global.f32 	%f291, [%rd226];
	fma.rn.f32 	%f448, %f291, %f291, %f448;
$L__BB0_109:
	@%p66 bra 	$L__BB0_111;
	mul.wide.u32 	%rd227, %r198, 4;
	add.s64 	%rd228, %rd1, %rd227;
	ld.global.f32 	%f292, [%rd228];
	ld.global.f32 	%f293, [%rd8];
	sqrt.rn.f32 	%f294, %f448;
	mul.f32 	%f295, %f448, %f294;
	div.rn.f32 	%f296, %f292, %f295;
	mul.f32 	%f297, %f296, %f293;
	st.global.f32 	[%rd8], %f297;
	ld.global.f32 	%f298, [%rd21];
	add.f32 	%f299, %f298, %f297;
	st.global.f32 	[%rd21], %f299;
$L__BB0_111:
	add.s32 	%r198, %r198, 1;
	setp.ne.s32 	%p78, %r198, %r77;
	@%p78 bra 	$L__BB0_92;
$L__BB0_112:
	bar.sync 	0;
	@%p1 bra 	$L__BB0_114;
	ld.param.f32 	%f424, [_Z8mainLoopPfS_S_PS_S0_S_S_fii_param_7];
	ld.global.u64 	%rd229, [%rd5+24];
	cvta.to.global.u64 	%rd230, %rd229;
	ld.global.u64 	%rd231, [%rd5+16];
	cvta.to.global.u64 	%rd232, %rd231;
	mul.wide.s32 	%rd233, %r1, 4;
	add.s64 	%rd234, %rd232, %rd233;
	ld.global.f32 	%f300, [%rd234];
	mul.f32 	%f301, %f424, %f300;
	add.s64 	%rd235, %rd230, %rd233;
	st.global.f32 	[%rd235], %f301;
	ld.global.u64 	%rd236, [%rd5+24];
	cvta.to.global.u64 	%rd237, %rd236;
	ld.global.f32 	%f302, [%rd6];
	add.s64 	%rd238, %rd237, %rd233;
	ld.global.f32 	%f303, [%rd238];
	add.f32 	%f304, %f302, %f303;
	st.global.f32 	[%rd238], %f304;
	ld.global.u64 	%rd239, [%rd5+16];
	cvta.to.global.u64 	%rd240, %rd239;
	add.s64 	%rd241, %rd240, %rd233;
	ld.global.f32 	%f305, [%rd241];
	mul.f32 	%f306, %f424, %f305;
	add.s64 	%rd242, %rd3, %rd233;
	st.global.f32 	[%rd242], %f306;
	add.s64 	%rd243, %rd2, %rd233;
	ld.global.f32 	%f307, [%rd243];
	add.f32 	%f308, %f306, %f307;
	st.global.f32 	[%rd242], %f308;
$L__BB0_114:
	bar.sync 	0;
	ld.global.u64 	%rd244, [%rd4+24];
	cvta.to.global.u64 	%rd25, %rd244;
	@%p2 bra 	$L__BB0_149;
	setp.lt.s32 	%p81, %r78, 1;
	@%p81 bra 	$L__BB0_127;
	setp.lt.u32 	%p82, %r4, 7;
	mov.b32 	%r204, 0;
	@%p82 bra 	$L__BB0_119;
	mov.b32 	%r206, 0;
$L__BB0_118:
	.pragma "nounroll";
	add.s32 	%r154, %r206, %r3;
	mul.wide.s32 	%rd245, %r154, 4;
	add.s64 	%rd246, %rd25, %rd245;
	mov.b32 	%r155, 0;
	st.global.u32 	[%rd246], %r155;
	st.global.u32 	[%rd246+4], %r155;
	st.global.u32 	[%rd246+8], %r155;
	st.global.u32 	[%rd246+12], %r155;
	st.global.u32 	[%rd246+16], %r155;
	st.global.u32 	[%rd246+20], %r155;
	st.global.u32 	[%rd246+24], %r155;
	st.global.u32 	[%rd246+28], %r155;
	add.s32 	%r206, %r206, 8;
	setp.eq.s32 	%p83, %r206, %r8;
	mov.u32 	%r204, %r8;
	@%p83 bra 	$L__BB0_119;
	bra.uni 	$L__BB0_118;
$L__BB0_119:
	setp.eq.s32 	%p84, %r5, 0;
	@%p84 bra 	$L__BB0_127;
	add.s32 	%r156, %r5, -1;
	setp.lt.u32 	%p85, %r156, 3;
	@%p85 bra 	$L__BB0_122;
	add.s32 	%r157, %r204, %r3;
	mul.wide.s32 	%rd247, %r157, 4;
	add.s64 	%rd248, %rd25, %rd247;
	mov.b32 	%r158, 0;
	st.global.u32 	[%rd248], %r158;
	st.global.u32 	[%rd248+4], %r158;
	st.global.u32 	[%rd248+8], %r158;
	st.global.u32 	[%rd248+12], %r158;
	add.s32 	%r204, %r204, 4;
$L__BB0_122:
	setp.eq.s32 	%p86, %r6, 0;
	@%p86 bra 	$L__BB0_127;
	setp.eq.s32 	%p87, %r6, 1;
	@%p87 bra 	$L__BB0_125;
	add.s32 	%r159, %r204, %r3;
	mul.wide.s32 	%rd249, %r159, 4;
	add.s64 	%rd250, %rd25, %rd249;
	mov.b32 	%r160, 0;
	st.global.u32 	[%rd250], %r160;
	st.global.u32 	[%rd250+4], %r160;
	add.s32 	%r204, %r204, 2;
$L__BB0_125:
	and.b32  	%r161, %r78, 1;
	setp.eq.b32 	%p88, %r161, 1;
	not.pred 	%p89, %p88;
	@%p89 bra 	$L__BB0_127;
	add.s32 	%r162, %r204, %r3;
	mul.wide.s32 	%rd251, %r162, 4;
	add.s64 	%rd252, %rd25, %rd251;
	mov.b32 	%r163, 0;
	st.global.u32 	[%rd252], %r163;
$L__BB0_127:
	setp.lt.s32 	%p90, %r77, 1;
	@%p90 bra 	$L__BB0_149;
	add.s32 	%r165, %r3, %r1;
	mul.wide.s32 	%rd253, %r165, 4;
	add.s64 	%rd26, %rd25, %rd253;
	mov.b32 	%r207, 0;
$L__BB0_129:
	setp.eq.s32 	%p91, %r1, %r207;
	@%p91 bra 	$L__BB0_148;
	setp.ge.s32 	%p92, %r1, %r78;
	@%p92 bra 	$L__BB0_132;
	add.s32 	%r166, %r207, %r3;
	mul.wide.s32 	%rd254, %r166, 4;
	add.s64 	%rd255, %rd3, %rd254;
	ld.global.f32 	%f309, [%rd255];
	ld.global.f32 	%f310, [%rd9];
	sub.f32 	%f311, %f309, %f310;
	st.global.f32 	[%rd7], %f311;
$L__BB0_132:
	mov.f32 	%f456, 0f00000000;
	@%p81 bra 	$L__BB0_146;
	setp.lt.u32 	%p94, %r4, 15;
	mov.f32 	%f456, 0f00000000;
	mov.b32 	%r210, 0;
	@%p94 bra 	$L__BB0_136;
	mov.f32 	%f456, 0f00000000;
	mov.b32 	%r208, 0;
$L__BB0_135:
	.pragma "nounroll";
	mul.lo.s32 	%r169, %r208, %r77;
	mul.wide.s32 	%rd256, %r169, 4;
	add.s64 	%rd257, %rd8, %rd256;
	ld.global.f32 	%f316, [%rd257];
	fma.rn.f32 	%f317, %f316, %f316, %f456;
	mul.wide.u32 	%rd258, %r77, 4;
	add.s64 	%rd259, %rd257, %rd258;
	ld.global.f32 	%f318, [%rd259];
	fma.rn.f32 	%f319, %f318, %f318, %f317;
	add.s64 	%rd260, %rd259, %rd258;
	ld.global.f32 	%f320, [%rd260];
	fma.rn.f32 	%f321, %f320, %f320, %f319;
	add.s64 	%rd261, %rd260, %rd258;
	ld.global.f32 	%f322, [%rd261];
	fma.rn.f32 	%f323, %f322, %f322, %f321;
	add.s64 	%rd262, %rd261, %rd258;
	ld.global.f32 	%f324, [%rd262];
	fma.rn.f32 	%f325, %f324, %f324, %f323;
	add.s64 	%rd263, %rd262, %rd258;
	ld.global.f32 	%f326, [%rd263];
	fma.rn.f32 	%f327, %f326, %f326, %f325;
	add.s64 	%rd264, %rd263, %rd258;
	ld.global.f32 	%f328, [%rd264];
	fma.rn.f32 	%f329, %f328, %f328, %f327;
	add.s64 	%rd265, %rd264, %rd258;
	ld.global.f32 	%f330, [%rd265];
	fma.rn.f32 	%f331, %f330, %f330, %f329;
	add.s64 	%rd266, %rd265, %rd258;
	ld.global.f32 	%f332, [%rd266];
	fma.rn.f32 	%f333, %f332, %f332, %f331;
	add.s64 	%rd267, %rd266, %rd258;
	ld.global.f32 	%f334, [%rd267];
	fma.rn.f32 	%f335, %f334, %f334, %f333;
	add.s64 	%rd268, %rd267, %rd258;
	ld.global.f32 	%f336, [%rd268];
	fma.rn.f32 	%f337, %f336, %f336, %f335;
	add.s64 	%rd269, %rd268, %rd258;
	ld.global.f32 	%f338, [%rd269];
	fma.rn.f32 	%f339, %f338, %f338, %f337;
	add.s64 	%rd270, %rd269, %rd258;
	ld.global.f32 	%f340, [%rd270];
	fma.rn.f32 	%f341, %f340, %f340, %f339;
	add.s64 	%rd271, %rd270, %rd258;
	ld.global.f32 	%f342, [%rd271];
	fma.rn.f32 	%f343, %f342, %f342, %f341;
	add.s64 	%rd272, %rd271, %rd258;
	ld.global.f32 	%f344, [%rd272];
	fma.rn.f32 	%f345, %f344, %f344, %f343;
	add.s64 	%rd273, %rd272, %rd258;
	ld.global.f32 	%f346, [%rd273];
	fma.rn.f32 	%f456, %f346, %f346, %f345;
	add.s32 	%r208, %r208, 16;
	setp.ne.s32 	%p95, %r208, %r9;
	mov.u32 	%r210, %r9;
	@%p95 bra 	$L__BB0_135;
$L__BB0_136:
	setp.eq.s32 	%p96, %r7, 0;
	@%p96 bra 	$L__BB0_146;
	add.s32 	%r170, %r7, -1;
	setp.lt.u32 	%p97, %r170, 7;
	@%p97 bra 	$L__BB0_139;
	mul.lo.s32 	%r171, %r210, %r77;
	mul.wide.s32 	%rd274, %r171, 4;
	add.s64 	%rd275, %rd8, %rd274;
	ld.global.f32 	%f348, [%rd275];
	fma.rn.f32 	%f349, %f348, %f348, %f456;
	mul.wide.u32 	%rd276, %r77, 4;
	add.s64 	%rd277, %rd275, %rd276;
	ld.global.f32 	%f350, [%rd277];
	fma.rn.f32 	%f351, %f350, %f350, %f349;
	add.s64 	%rd278, %rd277, %rd276;
	ld.global.f32 	%f352, [%rd278];
	fma.rn.f32 	%f353, %f352, %f352, %f351;
	add.s64 	%rd279, %rd278, %rd276;
	ld.global.f32 	%f354, [%rd279];
	fma.rn.f32 	%f355, %f354, %f354, %f353;
	add.s64 	%rd280, %rd279, %rd276;
	ld.global.f32 	%f356, [%rd280];
	fma.rn.f32 	%f357, %f356, %f356, %f355;
	add.s64 	%rd281, %rd280, %rd276;
	ld.global.f32 	%f358, [%rd281];
	fma.rn.f32 	%f359, %f358, %f358, %f357;
	add.s64 	%rd282, %rd281, %rd276;
	ld.global.f32 	%f360, [%rd282];
	fma.rn.f32 	%f361, %f360, %f360, %f359;
	add.s64 	%rd283, %rd282, %rd276;
	ld.global.f32 	%f362, [%rd283];
	fma.rn.f32 	%f456, %f362, %f362, %f361;
	add.s32 	%r210, %r210, 8;
$L__BB0_139:
	setp.eq.s32 	%p98, %r5, 0;
	@%p98 bra 	$L__BB0_146;
	add.s32 	%r172, %r5, -1;
	setp.lt.u32 	%p99, %r172, 3;
	@%p99 bra 	$L__BB0_142;
	mul.lo.s32 	%r173, %r210, %r77;
	mul.wide.s32 	%rd284, %r173, 4;
	add.s64 	%rd285, %rd8, %rd284;
	ld.global.f32 	%f364, [%rd285];
	fma.rn.f32 	%f365, %f364, %f364, %f456;
	mul.wide.u32 	%rd286, %r77, 4;
	add.s64 	%rd287, %rd285, %rd286;
	ld.global.f32 	%f366, [%rd287];
	fma.rn.f32 	%f367, %f366, %f366, %f365;
	add.s64 	%rd288, %rd287, %rd286;
	ld.global.f32 	%f368, [%rd288];
	fma.rn.f32 	%f369, %f368, %f368, %f367;
	add.s64 	%rd289, %rd288, %rd286;
	ld.global.f32 	%f370, [%rd289];
	fma.rn.f32 	%f456, %f370, %f370, %f369;
	add.s32 	%r210, %r210, 4;
$L__BB0_142:
	setp.eq.s32 	%p100, %r6, 0;
	@%p100 bra 	$L__BB0_146;
	setp.eq.s32 	%p101, %r6, 1;
	mul.lo.s32 	%r174, %r210, %r77;
	mul.wide.s32 	%rd290, %r174, 4;
	add.s64 	%rd27, %rd8, %rd290;
	ld.global.f32 	%f371, [%rd27];
	fma.rn.f32 	%f456, %f371, %f371, %f456;
	@%p101 bra 	$L__BB0_146;
	setp.eq.s32 	%p102, %r6, 2;
	mul.wide.u32 	%rd28, %r77, 4;
	add.s64 	%rd29, %rd27, %rd28;
	ld.global.f32 	%f372, [%rd29];
	fma.rn.f32 	%f456, %f372, %f372, %f456;
	@%p102 bra 	$L__BB0_146;
	add.s64 	%rd291, %rd29, %rd28;
	ld.global.f32 	%f373, [%rd291];
	fma.rn.f32 	%f456, %f373, %f373, %f456;
$L__BB0_146:
	@%p92 bra 	$L__BB0_148;
	mul.wide.u32 	%rd292, %r207, 4;
	add.s64 	%rd293, %rd1, %rd292;
	ld.global.f32 	%f374, [%rd293];
	ld.global.f32 	%f375, [%rd8];
	sqrt.rn.f32 	%f376, %f456;
	mul.f32 	%f377, %f456, %f376;
	div.rn.f32 	%f378, %f374, %f377;
	mul.f32 	%f379, %f378, %f375;
	st.global.f32 	[%rd8], %f379;
	ld.global.f32 	%f380, [%rd26];
	add.f32 	%f381, %f380, %f379;
	st.global.f32 	[%rd26], %f381;
$L__BB0_148:
	add.s32 	%r207, %r207, 1;
	setp.ne.s32 	%p104, %r207, %r77;
	@%p104 bra 	$L__BB0_129;
$L__BB0_149:
	bar.sync 	0;
	@%p1 bra 	$L__BB0_1;
	ld.global.u64 	%rd294, [%rd5];
	cvta.to.global.u64 	%rd295, %rd294;
	mul.wide.s32 	%rd296, %r1, 4;
	add.s64 	%rd297, %rd295, %rd296;
	ld.global.f32 	%f382, [%rd297];
	mul.f32 	%f383, %f1, %f382;
	st.global.f32 	[%rd297], %f383;
	ld.global.u64 	%rd298, [%rd5+8];
	cvta.to.global.u64 	%rd299, %rd298;
	add.s64 	%rd300, %rd299, %rd296;
	ld.global.f32 	%f384, [%rd300];
	mul.f32 	%f385, %f2, %f384;
	st.global.f32 	[%rd300], %f385;
	ld.global.u64 	%rd301, [%rd5+16];
	cvta.to.global.u64 	%rd302, %rd301;
	add.s64 	%rd303, %rd302, %rd296;
	ld.global.f32 	%f386, [%rd303];
	mul.f32 	%f387, %f2, %f386;
	st.global.f32 	[%rd303], %f387;
	ld.global.u64 	%rd304, [%rd5+24];
	cvta.to.global.u64 	%rd305, %rd304;
	add.s64 	%rd306, %rd305, %rd296;
	ld.global.f32 	%f388, [%rd306];
	mul.f32 	%f389, %f1, %f388;
	st.global.f32 	[%rd306], %f389;
	ld.global.u64 	%rd307, [%rd5+8];
	cvta.to.global.u64 	%rd308, %rd307;
	ld.global.u64 	%rd309, [%rd5];
	cvta.to.global.u64 	%rd310, %rd309;
	add.s64 	%rd311, %rd310, %rd296;
	ld.global.f32 	%f390, [%rd311];
	add.s64 	%rd312, %rd308, %rd296;
	ld.global.f32 	%f391, [%rd312];
	add.f32 	%f392, %f390, %f391;
	st.global.f32 	[%rd311], %f392;
	ld.global.u64 	%rd313, [%rd5+16];
	cvta.to.global.u64 	%rd314, %rd313;
	ld.global.u64 	%rd315, [%rd5];
	cvta.to.global.u64 	%rd316, %rd315;
	add.s64 	%rd317, %rd316, %rd296;
	ld.global.f32 	%f393, [%rd317];
	add.s64 	%rd318, %rd314, %rd296;
	ld.global.f32 	%f394, [%rd318];
	add.f32 	%f395, %f393, %f394;
	st.global.f32 	[%rd317], %f395;
	ld.global.u64 	%rd319, [%rd5+24];
	cvta.to.global.u64 	%rd320, %rd319;
	ld.global.u64 	%rd321, [%rd5];
	cvta.to.global.u64 	%rd322, %rd321;
	add.s64 	%rd323, %rd322, %rd296;
	ld.global.f32 	%f396, [%rd323];
	add.s64 	%rd324, %rd320, %rd296;
	ld.global.f32 	%f397, [%rd324];
	add.f32 	%f398, %f396, %f397;
	st.global.f32 	[%rd323], %f398;
	ld.global.u64 	%rd325, [%rd5];
	cvta.to.global.u64 	%rd326, %rd325;
	add.s64 	%rd327, %rd2, %rd296;
	ld.global.f32 	%f399, [%rd327];
	add.s64 	%rd328, %rd326, %rd296;
	ld.global.f32 	%f400, [%rd328];
	add.f32 	%f401, %f399, %f400;
	st.global.f32 	[%rd327], %f401;
	ld.global.u64 	%rd329, [%rd4];
	cvta.to.global.u64 	%rd330, %rd329;
	add.s64 	%rd331, %rd330, %rd296;
	ld.global.f32 	%f402, [%rd331];
	mul.f32 	%f403, %f1, %f402;
	st.global.f32 	[%rd331], %f403;
	ld.global.u64 	%rd332, [%rd4+8];
	cvta.to.global.u64 	%rd333, %rd332;
	add.s64 	%rd334, %rd333, %rd296;
	ld.global.f32 	%f404, [%rd334];
	mul.f32 	%f405, %f2, %f404;
	st.global.f32 	[%rd334], %f405;
	ld.global.u64 	%rd335, [%rd4+16];
	cvta.to.global.u64 	%rd336, %rd335;
	add.s64 	%rd337, %rd336, %rd296;
	ld.global.f32 	%f406, [%rd337];
	mul.f32 	%f407, %f2, %f406;
	st.global.f32 	[%rd337], %f407;
	ld.global.u64 	%rd338, [%rd4+24];
	cvta.to.global.u64 	%rd339, %rd338;
	add.s64 	%rd340, %rd339, %rd296;
	ld.global.f32 	%f408, [%rd340];
	mul.f32 	%f409, %f1, %f408;
	st.global.f32 	[%rd340], %f409;
	ld.global.u64 	%rd341, [%rd4+8];
	cvta.to.global.u64 	%rd342, %rd341;
	ld.global.u64 	%rd343, [%rd4];
	cvta.to.global.u64 	%rd344, %rd343;
	add.s64 	%rd345, %rd344, %rd296;
	ld.global.f32 	%f410, [%rd345];
	add.s64 	%rd346, %rd342, %rd296;
	ld.global.f32 	%f411, [%rd346];
	add.f32 	%f412, %f410, %f411;
	st.global.f32 	[%rd345], %f412;
	ld.global.u64 	%rd347, [%rd4+16];
	cvta.to.global.u64 	%rd348, %rd347;
	ld.global.u64 	%rd349, [%rd4];
	cvta.to.global.u64 	%rd350, %rd349;
	add.s64 	%rd351, %rd350, %rd296;
	ld.global.f32 	%f413, [%rd351];
	add.s64 	%rd352, %rd348, %rd296;
	ld.global.f32 	%f414, [%rd352];
	add.f32 	%f415, %f413, %f414;
	st.global.f32 	[%rd351], %f415;
	ld.global.u64 	%rd353, [%rd4+24];
	cvta.to.global.u64 	%rd354, %rd353;
	ld.global.u64 	%rd355, [%rd4];
	cvta.to.global.u64 	%rd356, %rd355;
	add.s64 	%rd357, %rd356, %rd296;
	ld.global.f32 	%f416, [%rd357];
	add.s64 	%rd358, %rd354, %rd296;
	ld.global.f32 	%f417, [%rd358];
	add.f32 	%f418, %f416, %f417;
	st.global.f32 	[%rd357], %f418;
	ld.global.u64 	%rd359, [%rd4];
	cvta.to.global.u64 	%rd360, %rd359;
	ld.global.f32 	%f419, [%rd6];
	add.s64 	%rd361, %rd360, %rd296;
	ld.global.f32 	%f420, [%rd361];
	add.f32 	%f421, %f419, %f420;
	st.global.f32 	[%rd6], %f421;
	bra.uni 	$L__BB0_1;

}


// ===== COMPILED SASS (sm_100) =====

	.target	sm_100

	.elftype	@"ET_EXEC"


//--------------------- .note.nv.tkinfo           --------------------------
	.section	.note.nv.tkinfo,"",@"SHT_NOTE"
	.sectionflags	@"SHF_NOTE_NV_TKINFO"
	.tkinfo
        /*0018*/ 	.word	0x00000002
        /*0030*/ 	.string	""
        /*0030*/ 	.string	"ptxas"
        /*0030*/ 	.string	"Cuda compilation tools, release 13.0, V13.0.88"
        /*0030*/ 	.string	"Build cuda_13.0.r13.0/compiler.36424714_0"
        /*0030*/ 	.string	"-arch sm_100 -m 64 "



//--------------------- .note.nv.cuinfo           --------------------------
	.section	.note.nv.cuinfo,"",@"SHT_NOTE"
	.sectionflags	@"SHF_NOTE_NV_CUINFO"
        /*0018*/ 	.short	0x0002
        /*001a*/ 	.short	0x0064
        /*001c*/ 	.short	0x0082
	.zero		2


//--------------------- .nv.info                  --------------------------
	.section	.nv.info,"",@"SHT_CUDA_INFO"
	.align	4


	//----- nvinfo : EIATTR_REGCOUNT
	.align		4
        /*0000*/ 	.byte	0x04, 0x2f
        /*0002*/ 	.short	(.L_2 - .L_1)
	.align		4
.L_1:
        /*0004*/ 	.word	index@(_Z8mainLoopPfS_S_PS_S0_S_S_fii)
        /*0008*/ 	.word	0x00000020


	//----- nvinfo : EIATTR_FRAME_SIZE
	.align		4
.L_2:
        /*000c*/ 	.byte	0x04, 0x11
        /*000e*/ 	.short	(.L_4 - .L_3)
	.align		4
.L_3:
        /*0010*/ 	.word	index@($__internal_1_$__cuda_sm3x_div_rn_noftz_f32_slowpath)
        /*0014*/ 	.word	0x00000000


	//----- nvinfo : EIATTR_FRAME_SIZE
	.align		4
.L_4:
        /*0018*/ 	.byte	0x04, 0x11
        /*001a*/ 	.short	(.L_6 - .L_5)
	.align		4
.L_5:
        /*001c*/ 	.word	index@($__internal_0_$__cuda_sm20_sqrt_rn_f32_slowpath)
        /*0020*/ 	.word	0x00000000


	//----- nvinfo : EIATTR_FRAME_SIZE
	.align		4
.L_6:
        /*0024*/ 	.byte	0x04, 0x11
        /*0026*/ 	.short	(.L_8 - .L_7)
	.align		4
.L_7:
        /*0028*/ 	.word	index@(_Z8mainLoopPfS_S_PS_S0_S_S_fii)
        /*002c*/ 	.word	0x00000000


	//----- nvinfo : EIATTR_MIN_STACK_SIZE
	.align		4
.L_8:
        /*0030*/ 	.byte	0x04, 0x12
        /*0032*/ 	.short	(.L_10 - .L_9)
	.align		4
.L_9:
        /*0034*/ 	.word	index@(_Z8mainLoopPfS_S_PS_S0_S_S_fii)
        /*0038*/ 	.word	0x00000000
.L_10:


//--------------------- .nv.compat                --------------------------
	.section	.nv.compat,"",@"SHT_CUDA_COMPAT_INFO"
	.align	4
        /*0000*/ 	.byte	0x02, 0x09, 0x00, 0x00, 0x02, 0x02, 0x01, 0x00, 0x02, 0x05, 0x05, 0x00, 0x03, 0x07, 0x01, 0x01
        /*0010*/ 	.byte	0x02, 0x03, 0x00, 0x00, 0x02, 0x06, 0x01, 0x00, 0x04, 0x0b, 0x08, 0x00, 0x01, 0x00, 0x00, 0x00
        /*0020*/ 	.byte	0x00, 0x00, 0x00, 0x00


//--------------------- .nv.info._Z8mainLoopPfS_S_PS_S0_S_S_fii --------------------------
	.section	.nv.info._Z8mainLoopPfS_S_PS_S0_S_S_fii,"",@"SHT_CUDA_INFO"
	.sectionflags	@""
	.align	4


	//----- nvinfo : EIATTR_CUDA_API_VERSION
	.align		4
        /*0000*/ 	.byte	0x04, 0x37
        /*0002*/ 	.short	(.L_12 - .L_11)
.L_11:
        /*0004*/ 	.word	0x00000082


	//----- nvinfo : EIATTR_KPARAM_INFO
	.align		4
.L_12:
        /*0008*/ 	.byte	0x04, 0x17
        /*000a*/ 	.short	(.L_14 - .L_13)
.L_13:
        /*000c*/ 	.word	0x00000000
        /*0010*/ 	.short	0x0009
        /*0012*/ 	.short	0x0040
        /*0014*/ 	.byte	0x00, 0xf0, 0x11, 0x00


	//----- nvinfo : EIATTR_KPARAM_INFO
	.align		4
.L_14:
        /*0018*/ 	.byte	0x04, 0x17
        /*001a*/ 	.short	(.L_16 - .L_15)
.L_15:
        /*001c*/ 	.word	0x00000000
        /*0020*/ 	.short	0x0008
        /*0022*/ 	.short	0x003c
        /*0024*/ 	.byte	0x00, 0xf0, 0x11, 0x00


	//----- nvinfo : EIATTR_KPARAM_INFO
	.align		4
.L_16:
        /*0028*/ 	.byte	0x04, 0x17
        /*002a*/ 	.short	(.L_18 - .L_17)
.L_17:
        /*002c*/ 	.word	0x00000000
        /*0030*/ 	.short	0x0007
        /*0032*/ 	.short	0x0038
        /*0034*/ 	.byte	0x00, 0xf0, 0x11, 0x00


	//----- nvinfo : EIATTR_KPARAM_INFO
	.align		4
.L_18:
        /*0038*/ 	.byte	0x04, 0x17
        /*003a*/ 	.short	(.L_20 - .L_19)
.L_19:
        /*003c*/ 	.word	0x00000000
        /*0040*/ 	.short	0x0006
        /*0042*/ 	.short	0x0030
        /*0044*/ 	.byte	0x00, 0xf5, 0x21, 0x00


	//----- nvinfo : EIATTR_KPARAM_INFO
	.align		4
.L_20:
        /*0048*/ 	.byte	0x04, 0x17
        /*004a*/ 	.short	(.L_22 - .L_21)
.L_21:
        /*004c*/ 	.word	0x00000000
        /*0050*/ 	.short	0x0005
        /*0052*/ 	.short	0x0028
        /*0054*/ 	.byte	0x00, 0xf5, 0x21, 0x00


	//----- nvinfo : EIATTR_KPARAM_INFO
	.align		4
.L_22:
        /*0058*/ 	.byte	0x04, 0x17
        /*005a*/ 	.short	(.L_24 - .L_23)
.L_23:
        /*005c*/ 	.word	0x00000000
        /*0060*/ 	.short	0x0004
        /*0062*/ 	.short	0x0020
        /*0064*/ 	.byte	0x00, 0xf5, 0x21, 0x00


	//----- nvinfo : EIATTR_KPARAM_INFO
	.align		4
.L_24:
        /*0068*/ 	.byte	0x04, 0x17
        /*006a*/ 	.short	(.L_26 - .L_25)
.L_25:
        /*006c*/ 	.word	0x00000000
        /*0070*/ 	.short	0x0003
        /*0072*/ 	.short	0x0018
        /*0074*/ 	.byte	0x00, 0xf5, 0x21, 0x00


	//----- nvinfo : EIATTR_KPARAM_INFO
	.align		4
.L_26:
        /*0078*/ 	.byte	0x04, 0x17
        /*007a*/ 	.short	(.L_28 - .L_27)
.L_27:
        /*007c*/ 	.word	0x00000000
        /*0080*/ 	.short	0x0002
        /*0082*/ 	.short	0x0010
        /*0084*/ 	.byte	0x00, 0xf5, 0x21, 0x00


	//----- nvinfo : EIATTR_KPARAM_INFO
	.align		4
.L_28:
        /*0088*/ 	.byte	0x04, 0x17
        /*008a*/ 	.short	(.L_30 - .L_29)
.L_29:
        /*008c*/ 	.word	0x00000000
        /*0090*/ 	.short	0x0001
        /*0092*/ 	.short	0x0008
        /*0094*/ 	.byte	0x00, 0xf5, 0x21, 0x00


	//----- nvinfo : EIATTR_KPARAM_INFO
	.align		4
.L_30:
        /*0098*/ 	.byte	0x04, 0x17
        /*009a*/ 	.short	(.L_32 - .L_31)
.L_31:
        /*009c*/ 	.word	0x00000000
        /*00a0*/ 	.short	0x0000
        /*00a2*/ 	.short	0x0000
        /*00a4*/ 	.byte	0x00, 0xf5, 0x21, 0x00


	//----- nvinfo : EIATTR_SPARSE_MMA_MASK
	.align		4
.L_32:
        /*00a8*/ 	.byte	0x03, 0x50
        /*00aa*/ 	.short	0x0000


	//----- nvinfo : EIATTR_MAXREG_COUNT
	.align		4
        /*00ac*/ 	.byte	0x03, 0x1b
        /*00ae*/ 	.short	0x00ff


	//----- nvinfo : EIATTR_NUM_BARRIERS
	.align		4
        /*00b0*/ 	.byte	0x02, 0x4c
        /*00b2*/ 	.byte	0x01
	.zero		1


	//----- nvinfo : EIATTR_MERCURY_ISA_VERSION
	.align		4
        /*00b4*/ 	.byte	0x03, 0x5f
        /*00b6*/ 	.short	0x0101


	//----- nvinfo : EIATTR_VRC_CTA_INIT_COUNT
	.align		4
        /*00b8*/ 	.byte	0x02, 0x4a
	.zero		1
	.zero		1


	//----- nvinfo : EIATTR_CRS_STACK_SIZE
	.align		4
        /*00bc*/ 	.byte	0x04, 0x1e
        /*00be*/ 	.short	(.L_34 - .L_33)
.L_33:
        /*00c0*/ 	.word	0x00000000


	//----- nvinfo : EIATTR_CBANK_PARAM_SIZE
	.align		4
.L_34:
        /*00c4*/ 	.byte	0x03, 0x19
        /*00c6*/ 	.short	0x0044


	//----- nvinfo : EIATTR_PARAM_CBANK
	.align		4
        /*00c8*/ 	.byte	0x04, 0x0a
        /*00ca*/ 	.short	(.L_36 - .L_35)
	.align		4
.L_35:
        /*00cc*/ 	.word	index@(.nv.constant0._Z8mainLoopPfS_S_PS_S0_S_S_fii)
        /*00d0*/ 	.short	0x0380
        /*00d2*/ 	.short	0x0044


	//----- nvinfo : EIATTR_SW_WAR
	.align		4
.L_36:
        /*00d4*/ 	.byte	0x04, 0x36
        /*00d6*/ 	.short	(.L_38 - .L_37)
.L_37:
        /*00d8*/ 	.word	0x00000008
.L_38:


//--------------------- .nv.callgraph             --------------------------
	.section	.nv.callgraph,"",@"SHT_CUDA_CALLGRAPH"
	.align	4
	.sectionentsize	8
	.align		4
        /*0000*/ 	.word	0x00000000
	.align		4
        /*0004*/ 	.word	0xffffffff
	.align		4
        /*0008*/ 	.word	0x00000000
	.align		4
        /*000c*/ 	.word	0xfffffffe
	.align		4
        /*0010*/ 	.word	0x00000000
	.align		4
        /*0014*/ 	.word	0xfffffffd
	.align		4
        /*0018*/ 	.word	0x00000000
	.align		4
        /*001c*/ 	.word	0xfffffffc


//--------------------- .nv.constant3             --------------------------
	.section	.nv.constant3,"a",@progbits
	.align	8
.nv.constant3:
	.type		mass,@object
	.size		mass,(.L_0 - mass)
mass:
	.zero		8
.L_0:


//--------------------- .text._Z8mainLoopPfS_S_PS_S0_S_S_fii --------------------------
	.section	.text._Z8mainLoopPfS_S_PS_S0_S_S_fii,"ax",@progbits
	.align	128
        .global         _Z8mainLoopPfS_S_PS_S0_S_S_fii
        .type           _Z8mainLoopPfS_S_PS_S0_S_S_fii,@function
        .size           _Z8mainLoopPfS_S_PS_S0_S_S_fii,(.L_x_113 - _Z8mainLoopPfS_S_PS_S0_S_S_fii)
        .other          _Z8mainLoopPfS_S_PS_S0_S_S_fii,@"STO_CUDA_ENTRY STV_DEFAULT"
_Z8mainLoopPfS_S_PS_S0_S_S_fii:
.text._Z8mainLoopPfS_S_PS_S0_S_S_fii:
[----:B------:R-:W-:Y:S01]  /*0000*/  LDC R1, c[0x0][0x37c] ;  /* 0x0000df00ff017b82 */ /* 0x000fe20000000800 */
[----:B------:R-:W0:Y:S07]  /*0010*/  S2R R11, SR_TID.X ;  /* 0x00000000000b7919 */ /* 0x000e2e0000002100 */
[----:B------:R-:W1:Y:S01]  /*0020*/  LDC.64 R16, c[0x0][0x3b8] ;  /* 0x0000ee00ff107b82 */ /* 0x000e620000000a00 */
[----:B------:R-:W-:Y:S01]  /*0030*/  HFMA2 R0, -RZ, RZ, 1.541015625, -0.052093505859375 ;  /* 0x3e2aaaabff007431 */ /* 0x000fe200000001ff */
[----:B------:R-:W-:-:S06]  /*0040*/  MOV R3, 0x40c00000 ;  /* 0x40c0000000037802 */ /* 0x000fcc0000000f00 */
[----:B------:R-:W0:Y:S01]  /*0050*/  S2UR UR4, SR_CTAID.X ;  /* 0x00000000000479c3 */ /* 0x000e220000002500 */
[----:B------:R-:W-:-:S04]  /*0060*/  FFMA R3, R0, -R3, 1 ;  /* 0x3f80000000037423 */ /* 0x000fc80000000803 */
[----:B------:R-:W-:-:S03]  /*0070*/  FFMA R3, R3, R0, 0.16666667163372039795 ;  /* 0x3e2aaaab03037423 */ /* 0x000fc60000000000 */
[----:B------:R-:W0:Y:S08]  /*0080*/  LDC R14, c[0x0][0x360] ;  /* 0x0000d800ff0e7b82 */ /* 0x000e300000000800 */
[----:B------:R-:W2:Y:S01]  /*0090*/  LDC.64 R8, c[0x0][0x3a8] ;  /* 0x0000ea00ff087b82 */ /* 0x000ea20000000a00 */
[----:B-1----:R-:W1:Y:S01]  /*00a0*/  FCHK P0, R16, 6 ;  /* 0x40c0000010007902 */ /* 0x002e620000000000 */
[----:B------:R-:W-:-:S04]  /*00b0*/  FFMA R12, R3, R16, RZ ;  /* 0x00000010030c7223 */ /* 0x000fc800000000ff */
[----:B------:R-:W-:Y:S02]  /*00c0*/  FFMA R0, R12, -6, R16 ;  /* 0xc0c000000c007823 */ /* 0x000fe40000000010 */
[----:B------:R-:W3:Y:S02]  /*00d0*/  LDC.64 R4, c[0x0][0x3b0] ;  /* 0x0000ec00ff047b82 */ /* 0x000ee40000000a00 */
[----:B------:R-:W-:-:S06]  /*00e0*/  FFMA R12, R3, R0, R12 ;  /* 0x00000000030c7223 */ /* 0x000fcc000000000c */
[----:B------:R-:W4:Y:S01]  /*00f0*/  LDC.64 R6, c[0x0][0x388] ;  /* 0x0000e200ff067b82 */ /* 0x000f220000000a00 */
[----:B0-----:R-:W-:-:S04]  /*0100*/  IMAD R14, R14, UR4, R11 ;  /* 0x000000040e0e7c24 */ /* 0x001fc8000f8e020b */
[C---:B------:R-:W-:Y:S02]  /*0110*/  IMAD R13, R14.reuse, R17, RZ ;  /* 0x000000110e0d7224 */ /* 0x040fe400078e02ff */
[----:B--2---:R-:W-:-:S03]  /*0120*/  IMAD.WIDE R8, R14, 0x4, R8 ;  /* 0x000000040e087825 */ /* 0x004fc600078e0208 */
[----:B------:R-:W-:Y:S01]  /*0130*/  IADD3 R11, PT, PT, R14, R13, RZ ;  /* 0x0000000d0e0b7210 */ /* 0x000fe20007ffe0ff */
[----:B------:R-:W-:-:S04]  /*0140*/  IMAD.WIDE R8, R13, 0x4, R8 ;  /* 0x000000040d087825 */ /* 0x000fc800078e0208 */
[----:B---3--:R-:W-:-:S04]  /*0150*/  IMAD.WIDE R2, R11, 0x4, R4 ;  /* 0x000000040b027825 */ /* 0x008fc800078e0204 */
[----:B------:R-:W-:-:S04]  /*0160*/  IMAD.WIDE R4, R14, 0x4, R4 ;  /* 0x000000040e047825 */ /* 0x000fc800078e0204 */
[----:B----4-:R-:W-:Y:S01]  /*0170*/  IMAD.WIDE R6, R14, 0x4, R6 ;  /* 0x000000040e067825 */ /* 0x010fe200078e0206 */
[----:B-1----:R-:W-:Y:S06]  /*0180*/  @!P0 BRA `(.L_x_0) ;  /* 0x0000000000188947 */ /* 0x002fec0003800000 */
[----:B------:R-:W0:Y:S01]  /*0190*/  LDCU UR4, c[0x0][0x3b8] ;  /* 0x00007700ff0477ac */ /* 0x000e220008000800 */
[----:B------:R-:W-:Y:S02]  /*01a0*/  MOV R0, 0x40c00000 ;  /* 0x40c0000000007802 */ /* 0x000fe40000000f00 */
[----:B------:R-:W-:Y:S02]  /*01b0*/  MOV R16, 0x1e0 ;  /* 0x000001e000107802 */ /* 0x000fe40000000f00 */
[----:B0-----:R-:W-:-:S07]  /*01c0*/  MOV R21, UR4 ;  /* 0x0000000400157c02 */ /* 0x001fce0008000f00 */
[----:B------:R-:W-:Y:S05]  /*01d0*/  CALL.REL.NOINC `($__internal_1_$__cuda_sm3x_div_rn_noftz_f32_slowpath) ;  /* 0x0000004c00c87944 */ /* 0x000fea0003c00000 */
[----:B------:R-:W-:-:S07]  /*01e0*/  MOV R12, R0 ;  /* 0x00000000000c7202 */ /* 0x000fce0000000f00 */
.L_x_0:
[----:B------:R-:W0:Y:S01]  /*01f0*/  LDC R17, c[0x0][0x3b8] ;  /* 0x0000ee00ff117b82 */ /* 0x000e220000000800 */
[----:B------:R-:W-:Y:S02]  /*0200*/  MOV R0, 0x3eaaaaab ;  /* 0x3eaaaaab00007802 */ /* 0x000fe40000000f00 */
[----:B------:R-:W-:-:S05]  /*0210*/  MOV R11, 0x40400000 ;  /* 0x40400000000b7802 */ /* 0x000fca0000000f00 */
[----:B------:R-:W-:-:S04]  /*0220*/  FFMA R11, R0, -R11, 1 ;  /* 0x3f800000000b7423 */ /* 0x000fc8000000080b */
[----:B------:R-:W-:Y:S01]  /*0230*/  FFMA R11, R11, R0, 0.3333333432674407959 ;  /* 0x3eaaaaab0b0b7423 */ /* 0x000fe20000000000 */
[----:B0-----:R-:W0:Y:S03]  /*0240*/  FCHK P0, R17, 3 ;  /* 0x4040000011007902 */ /* 0x001e260000000000 */
[----:B------:R-:W-:-:S04]  /*0250*/  FFMA R0, R11, R17, RZ ;  /* 0x000000110b007223 */ /* 0x000fc800000000ff */
[----:B------:R-:W-:-:S04]  /*0260*/  FFMA R15, R0, -3, R17 ;  /* 0xc0400000000f7823 */ /* 0x000fc80000000011 */
[----:B------:R-:W-:Y:S01]  /*0270*/  FFMA R11, R11, R15, R0 ;  /* 0x0000000f0b0b7223 */ /* 0x000fe20000000000 */
[----:B0-----:R-:W-:Y:S06]  /*0280*/  @!P0 BRA `(.L_x_1) ;  /* 0x0000000000188947 */ /* 0x001fec0003800000 */
[----:B------:R-:W0:Y:S01]  /*0290*/  LDCU UR4, c[0x0][0x3b8] ;  /* 0x00007700ff0477ac */ /* 0x000e220008000800 */
[----:B------:R-:W-:Y:S01]  /*02a0*/  HFMA2 R0, -RZ, RZ, 2.125, 0 ;  /* 0x40400000ff007431 */ /* 0x000fe200000001ff */
[----:B------:R-:W-:Y:S02]  /*02b0*/  MOV R16, 0x2e0 ;  /* 0x000002e000107802 */ /* 0x000fe40000000f00 */
[----:B0-----:R-:W-:-:S07]  /*02c0*/  MOV R21, UR4 ;  /* 0x0000000400157c02 */ /* 0x001fce0008000f00 */
[----:B------:R-:W-:Y:S05]  /*02d0*/  CALL.REL.NOINC `($__internal_1_$__cuda_sm3x_div_rn_noftz_f32_slowpath) ;  /* 0x0000004c00887944 */ /* 0x000fea0003c00000 */
[----:B------:R-:W-:-:S07]  /*02e0*/  MOV R11, R0 ;  /* 0x00000000000b7202 */ /* 0x000fce0000000f00 */
.L_x_1:
[----:B------:R-:W0:Y:S01]  /*02f0*/  LDCU UR5, c[0x0][0x3c0] ;  /* 0x00007800ff0577ac */ /* 0x000e220008000800 */
[----:B------:R-:W1:Y:S01]  /*0300*/  LDCU UR4, c[0x0][0x3bc] ;  /* 0x00007780ff0477ac */ /* 0x000e620008000800 */
[----:B------:R-:W2:Y:S01]  /*0310*/  LDCU.64 UR6, c[0x0][0x358] ;  /* 0x00006b00ff0677ac */ /* 0x000ea20008000a00 */
[----:B0-----:R-:W-:Y:S02]  /*0320*/  ULOP3.LUT UR13, UR5, 0x7ffffff8, URZ, 0xc0, !UPT ;  /* 0x7ffffff8050d7892 */ /* 0x001fe4000f8ec0ff */
[----:B------:R-:W-:Y:S02]  /*0330*/  UIADD3 UR8, UPT, UPT, UR5, -0x1, URZ ;  /* 0xffffffff05087890 */ /* 0x000fe4000fffe0ff */
[----:B------:R-:W-:Y:S02]  /*0340*/  ULOP3.LUT UR9, UR5, 0x7, URZ, 0xc0, !UPT ;  /* 0x0000000705097892 */ /* 0x000fe4000f8ec0ff */
[----:B------:R-:W-:Y:S01]  /*0350*/  MOV R10, UR13 ;  /* 0x0000000d000a7c02 */ /* 0x000fe20008000f00 */
[----:B------:R-:W-:-:S02]  /*0360*/  ULOP3.LUT UR10, UR5, 0x3, URZ, 0xc0, !UPT ;  /* 0x00000003050a7892 */ /* 0x000fc4000f8ec0ff */
[----:B------:R-:W-:Y:S02]  /*0370*/  ULOP3.LUT UR11, UR5, 0xf, URZ, 0xc0, !UPT ;  /* 0x0000000f050b7892 */ /* 0x000fe4000f8ec0ff */
[----:B------:R-:W-:Y:S02]  /*0380*/  ULOP3.LUT UR12, UR5, 0x7ffffff0, URZ, 0xc0, !UPT ;  /* 0x7ffffff0050c7892 */ /* 0x000fe4000f8ec0ff */
[----:B-12---:R-:W-:-:S12]  /*0390*/  UIMAD UR5, UR4, UR5, URZ ;  /* 0x00000005040572a4 */ /* 0x006fd8000f8e02ff */
.L_x_98:
[----:B------:R-:W-:-:S13]  /*03a0*/  ISETP.GE.AND P5, PT, R14, UR5, PT ;  /* 0x000000050e007c0c */ /* 0x000fda000bfa6270 */
[----:B012345:R-:W-:Y:S05]  /*03b0*/  @P5 BRA `(.L_x_2) ;  /* 0x0000000000145947 */ /* 0x03ffea0003800000 */
[----:B------:R-:W0:Y:S01]  /*03c0*/  LDC.64 R16, c[0x0][0x398] ;  /* 0x0000e600ff107b82 */ /* 0x000e220000000a00 */
[----:B------:R-:W2:Y:S04]  /*03d0*/  LDG.E R15, desc[UR6][R6.64] ;  /* 0x00000006060f7981 */ /* 0x000ea8000c1e1900 */
[----:B0-----:R-:W3:Y:S02]  /*03e0*/  LDG.E.64 R16, desc[UR6][R16.64] ;  /* 0x0000000610107981 */ /* 0x001ee4000c1e1b00 */
[----:B---3--:R-:W-:-:S05]  /*03f0*/  IMAD.WIDE R18, R14, 0x4, R16 ;  /* 0x000000040e127825 */ /* 0x008fca00078e0210 */
[----:B--2---:R0:W-:Y:S02]  /*0400*/  STG.E desc[UR6][R18.64], R15 ;  /* 0x0000000f12007986 */ /* 0x0041e4000c101906 */
.L_x_2:
[----:B------:R-:W1:Y:S02]  /*0410*/  LDCU UR4, c[0x0][0x3bc] ;  /* 0x00007780ff0477ac */ /* 0x000e640008000800 */
[----:B-1----:R-:W-:Y:S01]  /*0420*/  ISETP.GE.AND P6, PT, R14, UR4, PT ;  /* 0x000000040e007c0c */ /* 0x002fe2000bfc6270 */
[----:B------:R-:W-:Y:S05]  /*0430*/  WARPSYNC.ALL ;  /* 0x0000000000007948 */ /* 0x000fea0003800000 */
[----:B------:R-:W-:Y:S01]  /*0440*/  BSSY.RECONVERGENT B2, `(.L_x_3) ;  /* 0x00000fb000027945 */ /* 0x000fe20003800200 */
[----:B------:R-:W-:Y:S06]  /*0450*/  BAR.SYNC.DEFER_BLOCKING 0x0 ;  /* 0x0000000000007b1d */ /* 0x000fec0000010000 */
[----:B------:R-:W-:Y:S05]  /*0460*/  @P6 BRA `(.L_x_4) ;  /* 0x0000000c00e06947 */ /* 0x000fea0003800000 */
[----:B------:R-:W1:Y:S08]  /*0470*/  LDC.64 R26, c[0x0][0x3a0] ;  /* 0x0000e800ff1a7b82 */ /* 0x000e700000000a00 */
[----:B------:R-:W2:Y:S01]  /*0480*/  LDC R0, c[0x0][0x3c0] ;  /* 0x0000f000ff007b82 */ /* 0x000ea20000000800 */
[----:B-1----:R-:W5:Y:S01]  /*0490*/  LDG.E.64 R26, desc[UR6][R26.64] ;  /* 0x000000061a1a7981 */ /* 0x002f62000c1e1b00 */
[----:B--2---:R-:W-:-:S13]  /*04a0*/  ISETP.GE.AND P4, PT, R0, 0x1, PT ;  /* 0x000000010000780c */ /* 0x004fda0003f86270 */
[----:B------:R-:W-:Y:S05]  /*04b0*/  @!P4 BRA `(.L_x_5) ;  /* 0x0000000000bcc947 */ /* 0x000fea0003800000 */
[----:B------:R-:W-:Y:S01]  /*04c0*/  UISETP.GE.U32.AND UP0, UPT, UR8, 0x7, UPT ;  /* 0x000000070800788c */ /* 0x000fe2000bf06070 */
[----:B------:R-:W-:-:S08]  /*04d0*/  UMOV UR4, URZ ;  /* 0x000000ff00047c82 */ /* 0x000fd00008000000 */
[----:B------:R-:W-:Y:S05]  /*04e0*/  BRA.U !UP0, `(.L_x_6) ;  /* 0x0000000108447547 */ /* 0x000fea000b800000 */
[----:B------:R-:W-:Y:S02]  /*04f0*/  LOP3.LUT R10, R0, 0x7ffffff8, RZ, 0xc0, !PT ;  /* 0x7ffffff8000a7812 */ /* 0x000fe400078ec0ff */
[----:B0-----:R-:W-:Y:S02]  /*0500*/  MOV R15, R13 ;  /* 0x0000000d000f7202 */ /* 0x001fe40000000f00 */
[----:B------:R-:W-:-:S07]  /*0510*/  IADD3 R0, PT, PT, -R10, RZ, RZ ;  /* 0x000000ff0a007210 */ /* 0x000fce0007ffe1ff */
.L_x_7:
[C---:B0----5:R-:W-:Y:S01]  /*0520*/  IMAD.WIDE R16, R15.reuse, 0x4, R26 ;  /* 0x000000040f107825 */ /* 0x061fe200078e021a */
[----:B------:R-:W-:Y:S02]  /*0530*/  IADD3 R0, PT, PT, R0, 0x8, RZ ;  /* 0x0000000800007810 */ /* 0x000fe40007ffe0ff */
[----:B------:R-:W-:Y:S02]  /*0540*/  IADD3 R15, PT, PT, R15, 0x8, RZ ;  /* 0x000000080f0f7810 */ /* 0x000fe40007ffe0ff */
[----:B------:R0:W-:Y:S01]  /*0550*/  STG.E desc[UR6][R16.64], RZ ;  /* 0x000000ff10007986 */ /* 0x0001e2000c101906 */
[----:B------:R-:W-:-:S03]  /*0560*/  ISETP.NE.AND P0, PT, R0, RZ, PT ;  /* 0x000000ff0000720c */ /* 0x000fc60003f05270 */
[----:B------:R0:W-:Y:S04]  /*0570*/  STG.E desc[UR6][R16.64+0x4], RZ ;  /* 0x000004ff10007986 */ /* 0x0001e8000c101906 */
[----:B------:R0:W-:Y:S04]  /*0580*/  STG.E desc[UR6][R16.64+0x8], RZ ;  /* 0x000008ff10007986 */ /* 0x0001e8000c101906 */
[----:B------:R0:W-:Y:S04]  /*0590*/  STG.E desc[UR6][R16.64+0xc], RZ ;  /* 0x00000cff10007986 */ /* 0x0001e8000c101906 */
[----:B------:R0:W-:Y:S04]  /*05a0*/  STG.E desc[UR6][R16.64+0x10], RZ ;  /* 0x000010ff10007986 */ /* 0x0001e8000c101906 */
[----:B------:R0:W-:Y:S04]  /*05b0*/  STG.E desc[UR6][R16.64+0x14], RZ ;  /* 0x000014ff10007986 */ /* 0x0001e8000c101906 */
[----:B------:R0:W-:Y:S04]  /*05c0*/  STG.E desc[UR6][R16.64+0x18], RZ ;  /* 0x000018ff10007986 */ /* 0x0001e8000c101906 */
[----:B------:R0:W-:Y:S01]  /*05d0*/  STG.E desc[UR6][R16.64+0x1c], RZ ;  /* 0x00001cff10007986 */ /* 0x0001e2000c101906 */
[----:B------:R-:W-:Y:S05]  /*05e0*/  @P0 BRA `(.L_x_7) ;  /* 0xfffffffc00cc0947 */ /* 0x000fea000383ffff */
[----:B------:R-:W-:-:S15]  /*05f0*/  R2UR UR4, R10 ;  /* 0x000000000a0472ca */ /* 0x000fde00000e0000 */
.L_x_6:
[----:B------:R-:W-:-:S09]  /*0600*/  UISETP.NE.AND UP0, UPT, UR9, URZ, UPT ;  /* 0x000000ff0900728c */ /* 0x000fd2000bf05270 */
[----:B------:R-:W-:Y:S05]  /*0610*/  BRA.U !UP0, `(.L_x_5) ;  /* 0x0000000108647547 */ /* 0x000fea000b800000 */
[----:B------:R-:W-:Y:S02]  /*0620*/  UIADD3 UR13, UPT, UPT, UR9, -0x1, URZ ;  /* 0xffffffff090d7890 */ /* 0x000fe4000fffe0ff */
[----:B------:R-:W-:Y:S02]  /*0630*/  UISETP.NE.AND UP1, UPT, UR10, URZ, UPT ;  /* 0x000000ff0a00728c */ /* 0x000fe4000bf25270 */
[----:B------:R-:W-:-:S09]  /*0640*/  UISETP.GE.U32.AND UP0, UPT, UR13, 0x3, UPT ;  /* 0x000000030d00788c */ /* 0x000fd2000bf06070 */
[----:B------:R-:W-:Y:S05]  /*0650*/  BRA.U !UP0, `(.L_x_8) ;  /* 0x00000001081c7547 */ /* 0x000fea000b800000 */
[----:B0-----:R-:W-:Y:S01]  /*0660*/  IADD3 R17, PT, PT, R13, UR4, RZ ;  /* 0x000000040d117c10 */ /* 0x001fe2000fffe0ff */
[----:B------:R-:W-:-:S04]  /*0670*/  UIADD3 UR4, UPT, UPT, UR4, 0x4, URZ ;  /* 0x0000000404047890 */ /* 0x000fc8000fffe0ff */
[----:B-----5:R-:W-:-:S05]  /*0680*/  IMAD.WIDE R16, R17, 0x4, R26 ;  /* 0x0000000411107825 */ /* 0x020fca00078e021a */
[----:B------:R1:W-:Y:S04]  /*0690*/  STG.E desc[UR6][R16.64], RZ ;  /* 0x000000ff10007986 */ /* 0x0003e8000c101906 */
[----:B------:R1:W-:Y:S04]  /*06a0*/  STG.E desc[UR6][R16.64+0x4], RZ ;  /* 0x000004ff10007986 */ /* 0x0003e8000c101906 */
[----:B------:R1:W-:Y:S04]  /*06b0*/  STG.E desc[UR6][R16.64+0x8], RZ ;  /* 0x000008ff10007986 */ /* 0x0003e8000c101906 */
[----:B------:R1:W-:Y:S02]  /*06c0*/  STG.E desc[UR6][R16.64+0xc], RZ ;  /* 0x00000cff10007986 */ /* 0x0003e4000c101906 */
.L_x_8:
[----:B------:R-:W-:Y:S05]  /*06d0*/  BRA.U !UP1, `(.L_x_5) ;  /* 0x0000000109347547 */ /* 0x000fea000b800000 */
[----:B------:R-:W2:Y:S01]  /*06e0*/  LDC R0, c[0x0][0x3c0] ;  /* 0x0000f000ff007b82 */ /* 0x000ea20000000800 */
[----:B------:R-:W-:-:S06]  /*06f0*/  UISETP.NE.AND UP0, UPT, UR10, 0x1, UPT ;  /* 0x000000010a00788c */ /* 0x000fcc000bf05270 */
[----:B------:R-:W-:-:S13]  /*0700*/  PLOP3.LUT P1, PT, PT, PT, UP0, 0x80, 0x8 ;  /* 0x000000000008781c */ /* 0x000fda0003f2f008 */
[----:B0-----:R-:W-:Y:S01]  /*0710*/  @P1 IADD3 R19, PT, PT, R13, UR4, RZ ;  /* 0x000000040d131c10 */ /* 0x001fe2000fffe0ff */
[----:B------:R-:W-:Y:S01]  /*0720*/  @UP0 UIADD3 UR4, UPT, UPT, UR4, 0x2, URZ ;  /* 0x0000000204040890 */ /* 0x000fe2000fffe0ff */
[----:B--2---:R-:W-:-:S03]  /*0730*/  LOP3.LUT R0, R0, 0x1, RZ, 0xc0, !PT ;  /* 0x0000000100007812 */ /* 0x004fc600078ec0ff */
[----:B-----5:R-:W-:Y:S01]  /*0740*/  @P1 IMAD.WIDE R18, R19, 0x4, R26 ;  /* 0x0000000413121825 */ /* 0x020fe200078e021a */
[----:B------:R-:W-:-:S04]  /*0750*/  ISETP.NE.U32.AND P0, PT, R0, 0x1, PT ;  /* 0x000000010000780c */ /* 0x000fc80003f05070 */
[----:B------:R2:W-:Y:S04]  /*0760*/  @P1 STG.E desc[UR6][R18.64], RZ ;  /* 0x000000ff12001986 */ /* 0x0005e8000c101906 */
[----:B------:R2:W-:Y:S05]  /*0770*/  @P1 STG.E desc[UR6][R18.64+0x4], RZ ;  /* 0x000004ff12001986 */ /* 0x0005ea000c101906 */
[----:B-1----:R-:W-:-:S05]  /*0780*/  @!P0 IADD3 R17, PT, PT, R13, UR4, RZ ;  /* 0x000000040d118c10 */ /* 0x002fca000fffe0ff */
[----:B------:R-:W-:-:S05]  /*0790*/  @!P0 IMAD.WIDE R16, R17, 0x4, R26 ;  /* 0x0000000411108825 */ /* 0x000fca00078e021a */
[----:B------:R2:W-:Y:S02]  /*07a0*/  @!P0 STG.E desc[UR6][R16.64], RZ ;  /* 0x000000ff10008986 */ /* 0x0005e4000c101906 */
.L_x_5:
[----:B------:R-:W3:Y:S02]  /*07b0*/  LDCU UR4, c[0x0][0x3bc] ;  /* 0x00007780ff0477ac */ /* 0x000ee40008000800 */
[----:B---3--:R-:W-:-:S09]  /*07c0*/  UISETP.GE.AND UP0, UPT, UR4, 0x1, UPT ;  /* 0x000000010400788c */ /* 0x008fd2000bf06270 */
[----:B------:R-:W-:Y:S05]  /*07d0*/  BRA.U !UP0, `(.L_x_4) ;  /* 0x0000000d08047547 */ /* 0x000fea000b800000 */
[----:B0-----:R-:W-:Y:S01]  /*07e0*/  IADD3 R15, PT, PT, R14, R13, RZ ;  /* 0x0000000d0e0f7210 */ /* 0x001fe20007ffe0ff */
[----:B------:R-:W-:-:S04]  /*07f0*/  HFMA2 R25, -RZ, RZ, 0, 0 ;  /* 0x00000000ff197431 */ /* 0x000fc800000001ff */
[----:B-----5:R-:W-:-:S07]  /*0800*/  IMAD.WIDE R26, R15, 0x4, R26 ;  /* 0x000000040f1a7825 */ /* 0x020fce00078e021a */
.L_x_23:
[----:B------:R-:W-:Y:S01]  /*0810*/  ISETP.NE.AND P0, PT, R14, R25, PT ;  /* 0x000000190e00720c */ /* 0x000fe20003f05270 */
[----:B------:R-:W-:-:S12]  /*0820*/  BSSY.RECONVERGENT B3, `(.L_x_9) ;  /* 0x00000b8000037945 */ /* 0x000fd80003800200 */
[----:B0-----:R-:W-:Y:S05]  /*0830*/  @!P0 BRA `(.L_x_10) ;  /* 0x0000000800d88947 */ /* 0x001fea0003800000 */
[----:B------:R-:W0:Y:S01]  /*0840*/  LDCU UR4, c[0x0][0x3c0] ;  /* 0x00007800ff0477ac */ /* 0x000e220008000800 */
[----:B------:R-:W-:Y:S01]  /*0850*/  BSSY.RECONVERGENT B0, `(.L_x_11) ;  /* 0x000000c000007945 */ /* 0x000fe20003800200 */
[----:B0-----:R-:W-:-:S13]  /*0860*/  ISETP.GE.AND P0, PT, R14, UR4, PT ;  /* 0x000000040e007c0c */ /* 0x001fda000bf06270 */
[----:B------:R-:W-:Y:S05]  /*0870*/  @P0 BRA `(.L_x_12) ;  /* 0x0000000000240947 */ /* 0x000fea0003800000 */
[----:B-12---:R-:W0:Y:S01]  /*0880*/  LDC.64 R16, c[0x0][0x380] ;  /* 0x0000e000ff107b82 */ /* 0x006e220000000a00 */
[----:B------:R-:W-:Y:S02]  /*0890*/  IADD3 R19, PT, PT, R13, R25, RZ ;  /* 0x000000190d137210 */ /* 0x000fe40007ffe0ff */
[----:B------:R-:W-:-:S03]  /*08a0*/  IADD3 R15, PT, PT, R14, R13, RZ ;  /* 0x0000000d0e0f7210 */ /* 0x000fc60007ffe0ff */
[----:B0-----:R-:W-:-:S04]  /*08b0*/  IMAD.WIDE R18, R19, 0x4, R16 ;  /* 0x0000000413127825 */ /* 0x001fc800078e0210 */
[----:B------:R-:W-:Y:S02]  /*08c0*/  IMAD.WIDE R16, R15, 0x4, R16 ;  /* 0x000000040f107825 */ /* 0x000fe400078e0210 */
[----:B------:R-:W2:Y:S04]  /*08d0*/  LDG.E R18, desc[UR6][R18.64] ;  /* 0x0000000612127981 */ /* 0x000ea8000c1e1900 */
[----:B------:R-:W2:Y:S02]  /*08e0*/  LDG.E R17, desc[UR6][R16.64] ;  /* 0x0000000610117981 */ /* 0x000ea4000c1e1900 */
[----:B--2---:R-:W-:-:S05]  /*08f0*/  FADD R15, R18, -R17 ;  /* 0x80000011120f7221 */ /* 0x004fca0000000000 */
[----:B------:R0:W-:Y:S02]  /*0900*/  STG.E desc[UR6][R2.64], R15 ;  /* 0x0000000f02007986 */ /* 0x0001e4000c101906 */
.L_x_12:
[----:B------:R-:W-:Y:S05]  /*0910*/  BSYNC.RECONVERGENT B0 ;  /* 0x0000000000007941 */ /* 0x000fea0003800200 */
.L_x_11:
[----:B0-----:R-:W-:Y:S01]  /*0920*/  MOV R15, RZ ;  /* 0x000000ff000f7202 */ /* 0x001fe20000000f00 */
[----:B------:R-:W-:Y:S06]  /*0930*/  @!P4 BRA `(.L_x_13) ;  /* 0x000000080004c947 */ /* 0x000fec0003800000 */
[----:B------:R-:W-:Y:S01]  /*0940*/  UISETP.GE.U32.AND UP0, UPT, UR8, 0xf, UPT ;  /* 0x0000000f0800788c */ /* 0x000fe2000bf06070 */
[----:B------:R-:W-:Y:S01]  /*0950*/  HFMA2 R15, -RZ, RZ, 0, 0 ;  /* 0x00000000ff0f7431 */ /* 0x000fe200000001ff */
[----:B------:R-:W-:-:S07]  /*0960*/  MOV R0, RZ ;  /* 0x000000ff00007202 */ /* 0x000fce0000000f00 */
[----:B------:R-:W-:Y:S05]  /*0970*/  BRA.U !UP0, `(.L_x_14) ;  /* 0x0000000108e07547 */ /* 0x000fea000b800000 */
[----:B------:R-:W-:Y:S01]  /*0980*/  MOV R15, RZ ;  /* 0x000000ff000f7202 */ /* 0x000fe20000000f00 */
[----:B------:R-:W-:-:S06]  /*0990*/  UMOV UR4, URZ ;  /* 0x000000ff00047c82 */ /* 0x000fcc0008000000 */
.L_x_15:
[----:B------:R-:W0:Y:S02]  /*09a0*/  LDC R0, c[0x0][0x3bc] ;  /* 0x0000ef00ff007b82 */ /* 0x000e240000000800 */
[----:B0-----:R-:W-:-:S04]  /*09b0*/  IMAD R21, R0, UR4, RZ ;  /* 0x0000000400157c24 */ /* 0x001fc8000f8e02ff */
[----:B------:R-:W-:-:S05]  /*09c0*/  IMAD.WIDE R20, R21, 0x4, R4 ;  /* 0x0000000415147825 */ /* 0x000fca00078e0204 */
[----:B------:R0:W3:Y:S02]  /*09d0*/  LDG.E R29, desc[UR6][R20.64] ;  /* 0x00000006141d7981 */ /* 0x0000e4000c1e1900 */
[----:B0-----:R-:W-:-:S05]  /*09e0*/  IMAD.WIDE.U32 R20, R0, 0x4, R20 ;  /* 0x0000000400147825 */ /* 0x001fca00078e0014 */
[----:B------:R-:W4:Y:S01]  /*09f0*/  LDG.E R23, desc[UR6][R20.64] ;  /* 0x0000000614177981 */ /* 0x000f22000c1e1900 */
[----:B--2---:R-:W-:-:S05]  /*0a00*/  IMAD.WIDE.U32 R18, R0, 0x4, R20 ;  /* 0x0000000400127825 */ /* 0x004fca00078e0014 */
[----:B------:R0:W2:Y:S02]  /*0a10*/  LDG.E R22, desc[UR6][R18.64] ;  /* 0x0000000612167981 */ /* 0x0000a4000c1e1900 */
[----:B0-----:R-:W-:-:S05]  /*0a20*/  IMAD.WIDE.U32 R18, R0, 0x4, R18 ;  /* 0x0000000400127825 */ /* 0x001fca00078e0012 */
[----:B------:R0:W5:Y:S01]  /*0a30*/  LDG.E R28, desc[UR6][R18.64] ;  /* 0x00000006121c7981 */ /* 0x000162000c1e1900 */
[----:B-1----:R-:W-:-:S05]  /*0a40*/  IMAD.WIDE.U32 R16, R0, 0x4, R18 ;  /* 0x0000000400107825 */ /* 0x002fca00078e0012 */
[----:B------:R-:W5:Y:S01]  /*0a50*/  LDG.E R24, desc[UR6][R16.64] ;  /* 0x0000000610187981 */ /* 0x000f62000c1e1900 */
[----:B0-----:R-:W-:-:S05]  /*0a60*/  IMAD.WIDE.U32 R18, R0, 0x4, R16 ;  /* 0x0000000400127825 */ /* 0x001fca00078e0010 */
[----:B------:R-:W5:Y:S01]  /*0a70*/  LDG.E R16, desc[UR6][R18.64] ;  /* 0x0000000612107981 */ /* 0x000f62000c1e1900 */
[----:B------:R-:W-:-:S04]  /*0a80*/  IMAD.WIDE.U32 R20, R0, 0x4, R18 ;  /* 0x0000000400147825 */ /* 0x000fc800078e0012 */
[----:B---3--:R-:W-:Y:S02]  /*0a90*/  FFMA R29, R29, R29, R15 ;  /* 0x0000001d1d1d7223 */ /* 0x008fe4000000000f */
[----:B------:R0:W3:Y:S02]  /*0aa0*/  LDG.E R15, desc[UR6][R20.64] ;  /* 0x00000006140f7981 */ /* 0x0000e4000c1e1900 */
[----:B0-----:R-:W-:-:S04]  /*0ab0*/  IMAD.WIDE.U32 R20, R0, 0x4, R20 ;  /* 0x0000000400147825 */ /* 0x001fc800078e0014 */
[----:B----4-:R-:W-:Y:S02]  /*0ac0*/  FFMA R23, R23, R23, R29 ;  /* 0x0000001717177223 */ /* 0x010fe4000000001d */
[----:B------:R2:W4:Y:S01]  /*0ad0*/  LDG.E R29, desc[UR6][R20.64] ;  /* 0x00000006141d7981 */ /* 0x000522000c1e1900 */
[----:B------:R-:W-:-:S05]  /*0ae0*/  IMAD.WIDE.U32 R18, R0, 0x4, R20 ;  /* 0x0000000400127825 */ /* 0x000fca00078e0014 */
[----:B------:R5:W4:Y:S01]  /*0af0*/  LDG.E R17, desc[UR6][R18.64] ;  /* 0x0000000612117981 */ /* 0x000b22000c1e1900 */
[----:B--2---:R-:W-:Y:S01]  /*0b00*/  FFMA R21, R22, R22, R23 ;  /* 0x0000001616157223 */ /* 0x004fe20000000017 */
[----:B------:R-:W-:-:S04]  /*0b10*/  IMAD.WIDE.U32 R22, R0, 0x4, R18 ;  /* 0x0000000400167825 */ /* 0x000fc800078e0012 */
[----:B-----5:R-:W-:Y:S02]  /*0b20*/  FFMA R19, R28, R28, R21 ;  /* 0x0000001c1c137223 */ /* 0x020fe40000000015 */
[----:B------:R0:W2:Y:S02]  /*0b30*/  LDG.E R28, desc[UR6][R22.64] ;  /* 0x00000006161c7981 */ /* 0x0000a4000c1e1900 */
[----:B------:R-:W-:Y:S01]  /*0b40*/  FFMA R21, R24, R24, R19 ;  /* 0x0000001818157223 */ /* 0x000fe20000000013 */
[----:B0-----:R-:W-:-:S05]  /*0b50*/  IMAD.WIDE.U32 R22, R0, 0x4, R22 ;  /* 0x0000000400167825 */ /* 0x001fca00078e0016 */
[----:B------:R0:W5:Y:S01]  /*0b60*/  LDG.E R24, desc[UR6][R22.64] ;  /* 0x0000000616187981 */ /* 0x000162000c1e1900 */
[----:B------:R-:W-:-:S04]  /*0b70*/  IMAD.WIDE.U32 R18, R0, 0x4, R22 ;  /* 0x0000000400127825 */ /* 0x000fc800078e0016 */
[----:B0-----:R-:W-:Y:S01]  /*0b80*/  FFMA R22, R16, R16, R21 ;  /* 0x0000001010167223 */ /* 0x001fe20000000015 */
[C---:B------:R-:W-:Y:S01]  /*0b90*/  IMAD.WIDE.U32 R20, R0.reuse, 0x4, R18 ;  /* 0x0000000400147825 */ /* 0x040fe200078e0012 */
[----:B------:R3:W5:Y:S03]  /*0ba0*/  LDG.E R16, desc[UR6][R18.64] ;  /* 0x0000000612107981 */ /* 0x000766000c1e1900 */
[----:B---3--:R-:W-:Y:S02]  /*0bb0*/  FFMA R18, R15, R15, R22 ;  /* 0x0000000f0f127223 */ /* 0x008fe40000000016 */
[----:B------:R0:W3:Y:S02]  /*0bc0*/  LDG.E R15, desc[UR6][R20.64] ;  /* 0x00000006140f7981 */ /* 0x0000e4000c1e1900 */
[----:B0-----:R-:W-:-:S04]  /*0bd0*/  IMAD.WIDE.U32 R20, R0, 0x4, R20 ;  /* 0x0000000400147825 */ /* 0x001fc800078e0014 */
[----:B----4-:R-:W-:Y:S02]  /*0be0*/  FFMA R22, R29, R29, R18 ;  /* 0x0000001d1d167223 */ /* 0x010fe40000000012 */
[----:B------:R-:W4:Y:S01]  /*0bf0*/  LDG.E R29, desc[UR6][R20.64] ;  /* 0x00000006141d7981 */ /* 0x000f22000c1e1900 */
[----:B------:R-:W-:-:S04]  /*0c00*/  IMAD.WIDE.U32 R18, R0, 0x4, R20 ;  /* 0x0000000400127825 */ /* 0x000fc800078e0014 */
[----:B------:R-:W-:Y:S01]  /*0c10*/  FFMA R17, R17, R17, R22 ;  /* 0x0000001111117223 */ /* 0x000fe20000000016 */
[----:B------:R-:W-:Y:S02]  /*0c20*/  IMAD.WIDE.U32 R22, R0, 0x4, R18 ;  /* 0x0000000400167825 */ /* 0x000fe400078e0012 */
[----:B------:R-:W4:Y:S04]  /*0c30*/  LDG.E R0, desc[UR6][R18.64] ;  /* 0x0000000612007981 */ /* 0x000f28000c1e1900 */
[----:B------:R-:W4:Y:S01]  /*0c40*/  LDG.E R22, desc[UR6][R22.64] ;  /* 0x0000000616167981 */ /* 0x000f22000c1e1900 */
[----:B--2---:R-:W-:Y:S01]  /*0c50*/  FFMA R17, R28, R28, R17 ;  /* 0x0000001c1c117223 */ /* 0x004fe20000000011 */
[----:B------:R-:W-:-:S04]  /*0c60*/  UIADD3 UR4, UPT, UPT, UR4, 0x10, URZ ;  /* 0x0000001004047890 */ /* 0x000fc8000fffe0ff */
[----:B------:R-:W-:Y:S01]  /*0c70*/  UISETP.NE.AND UP0, UPT, UR4, UR12, UPT ;  /* 0x0000000c0400728c */ /* 0x000fe2000bf05270 */
[----:B-----5:R-:W-:-:S04]  /*0c80*/  FFMA R17, R24, R24, R17 ;  /* 0x0000001818117223 */ /* 0x020fc80000000011 */
[----:B------:R-:W-:-:S04]  /*0c90*/  FFMA R16, R16, R16, R17 ;  /* 0x0000001010107223 */ /* 0x000fc80000000011 */
[----:B---3--:R-:W-:-:S04]  /*0ca0*/  FFMA R16, R15, R15, R16 ;  /* 0x0000000f0f107223 */ /* 0x008fc80000000010 */
[----:B----4-:R-:W-:-:S04]  /*0cb0*/  FFMA R29, R29, R29, R16 ;  /* 0x0000001d1d1d7223 */ /* 0x010fc80000000010 */
[----:B------:R-:W-:-:S04]  /*0cc0*/  FFMA R29, R0, R0, R29 ;  /* 0x00000000001d7223 */ /* 0x000fc8000000001d */
[----:B------:R-:W-:Y:S01]  /*0cd0*/  FFMA R15, R22, R22, R29 ;  /* 0x00000016160f7223 */ /* 0x000fe2000000001d */
[----:B------:R-:W-:Y:S06]  /*0ce0*/  BRA.U UP0, `(.L_x_15) ;  /* 0xfffffffd002c7547 */ /* 0x000fec000b83ffff */
[----:B------:R-:W-:-:S07]  /*0cf0*/  MOV R0, UR12 ;  /* 0x0000000c00007c02 */ /* 0x000fce0008000f00 */
.L_x_14:
[----:B------:R-:W-:-:S09]  /*0d00*/  UISETP.NE.AND UP0, UPT, UR11, URZ, UPT ;  /* 0x000000ff0b00728c */ /* 0x000fd2000bf05270 */
[----:B------:R-:W-:Y:S05]  /*0d10*/  BRA.U !UP0, `(.L_x_13) ;  /* 0x00000005080c7547 */ /* 0x000fea000b800000 */
[----:B------:R-:W-:Y:S02]  /*0d20*/  UIADD3 UR4, UPT, UPT, UR11, -0x1, URZ ;  /* 0xffffffff0b047890 */ /* 0x000fe4000fffe0ff */
[----:B------:R-:W-:Y:S02]  /*0d30*/  UISETP.NE.AND UP1, UPT, UR9, URZ, UPT ;  /* 0x000000ff0900728c */ /* 0x000fe4000bf25270 */
[----:B------:R-:W-:-:S09]  /*0d40*/  UISETP.GE.U32.AND UP0, UPT, UR4, 0x7, UPT ;  /* 0x000000070400788c */ /* 0x000fd2000bf06070 */
[----:B------:R-:W-:Y:S05]  /*0d50*/  BRA.U !UP0, `(.L_x_16) ;  /* 0x00000001086c7547 */ /* 0x000fea000b800000 */
[----:B------:R-:W0:Y:S02]  /*0d60*/  LDC R23, c[0x0][0x3bc] ;  /* 0x0000ef00ff177b82 */ /* 0x000e240000000800 */
[----:B0-----:R-:W-:-:S04]  /*0d70*/  IMAD R21, R0, R23, RZ ;  /* 0x0000001700157224 */ /* 0x001fc800078e02ff */
[----:B------:R-:W-:-:S05]  /*0d80*/  IMAD.WIDE R20, R21, 0x4, R4 ;  /* 0x0000000415147825 */ /* 0x000fca00078e0204 */
[----:B------:R-:W3:Y:S01]  /*0d90*/  LDG.E R28, desc[UR6][R20.64] ;  /* 0x00000006141c7981 */ /* 0x000ee2000c1e1900 */
[----:B--2---:R-:W-:-:S05]  /*0da0*/  IMAD.WIDE.U32 R18, R23, 0x4, R20 ;  /* 0x0000000417127825 */ /* 0x004fca00078e0014 */
[----:B------:R0:W2:Y:S02]  /*0db0*/  LDG.E R22, desc[UR6][R18.64] ;  /* 0x0000000612167981 */ /* 0x0000a4000c1e1900 */
[----:B0-----:R-:W-:-:S05]  /*0dc0*/  IMAD.WIDE.U32 R18, R23, 0x4, R18 ;  /* 0x0000000417127825 */ /* 0x001fca00078e0012 */
[----:B------:R0:W4:Y:S01]  /*0dd0*/  LDG.E R24, desc[UR6][R18.64] ;  /* 0x0000000612187981 */ /* 0x000122000c1e1900 */
[----:B-1----:R-:W-:-:S04]  /*0de0*/  IMAD.WIDE.U32 R16, R23, 0x4, R18 ;  /* 0x0000000417107825 */ /* 0x002fc800078e0012 */
[C---:B0-----:R-:W-:Y:S02]  /*0df0*/  IMAD.WIDE.U32 R18, R23.reuse, 0x4, R16 ;  /* 0x0000000417127825 */ /* 0x041fe400078e0010 */
[----:B------:R2:W5:Y:S02]  /*0e00*/  LDG.E R16, desc[UR6][R16.64] ;  /* 0x0000000610107981 */ /* 0x000564000c1e1900 */
[C---:B------:R-:W-:Y:S02]  /*0e10*/  IMAD.WIDE.U32 R20, R23.reuse, 0x4, R18 ;  /* 0x0000000417147825 */ /* 0x040fe400078e0012 */
[----:B------:R-:W5:Y:S02]  /*0e20*/  LDG.E R29, desc[UR6][R18.64] ;  /* 0x00000006121d7981 */ /* 0x000f64000c1e1900 */
[----:B---3--:R-:W-:Y:S02]  /*0e30*/  FFMA R28, R28, R28, R15 ;  /* 0x0000001c1c1c7223 */ /* 0x008fe4000000000f */
[----:B------:R0:W3:Y:S02]  /*0e40*/  LDG.E R15, desc[UR6][R20.64] ;  /* 0x00000006140f7981 */ /* 0x0000e4000c1e1900 */
[----:B--2---:R-:W-:Y:S01]  /*0e50*/  FFMA R17, R22, R22, R28 ;  /* 0x0000001616117223 */ /* 0x004fe2000000001c */
[----:B0-----:R-:W-:-:S05]  /*0e60*/  IMAD.WIDE.U32 R20, R23, 0x4, R20 ;  /* 0x0000000417147825 */ /* 0x001fca00078e0014 */
[----:B------:R-:W2:Y:S01]  /*0e70*/  LDG.E R28, desc[UR6][R20.64] ;  /* 0x00000006141c7981 */ /* 0x000ea2000c1e1900 */
[----:B------:R-:W-:-:S06]  /*0e80*/  IMAD.WIDE.U32 R22, R23, 0x4, R20 ;  /* 0x0000000417167825 */ /* 0x000fcc00078e0014 */
[----:B------:R-:W2:Y:S01]  /*0e90*/  LDG.E R22, desc[UR6][R22.64] ;  /* 0x0000000616167981 */ /* 0x000ea2000c1e1900 */
[----:B----4-:R-:W-:-:S04]  /*0ea0*/  FFMA R24, R24, R24, R17 ;  /* 0x0000001818187223 */ /* 0x010fc80000000011 */
[----:B-----5:R-:W-:-:S04]  /*0eb0*/  FFMA R24, R16, R16, R24 ;  /* 0x0000001010187223 */ /* 0x020fc80000000018 */
[----:B------:R-:W-:Y:S01]  /*0ec0*/  FFMA R24, R29, R29, R24 ;  /* 0x0000001d1d187223 */ /* 0x000fe20000000018 */
[----:B------:R-:W-:-:S03]  /*0ed0*/  IADD3 R0, PT, PT, R0, 0x8, RZ ;  /* 0x0000000800007810 */ /* 0x000fc60007ffe0ff */
[----:B---3--:R-:W-:-:S04]  /*0ee0*/  FFMA R15, R15, R15, R24 ;  /* 0x0000000f0f0f7223 */ /* 0x008fc80000000018 */
[----:B--2---:R-:W-:-:S04]  /*0ef0*/  FFMA R15, R28, R28, R15 ;  /* 0x0000001c1c0f7223 */ /* 0x004fc8000000000f */
[----:B------:R-:W-:-:S07]  /*0f00*/  FFMA R15, R22, R22, R15 ;  /* 0x00000016160f7223 */ /* 0x000fce000000000f */
.L_x_16:
[----:B------:R-:W-:Y:S05]  /*0f10*/  BRA.U !UP1, `(.L_x_13) ;  /* 0x00000001098c7547 */ /* 0x000fea000b800000 */
[----:B------:R-:W-:Y:S02]  /*0f20*/  UIADD3 UR4, UPT, UPT, UR9, -0x1, URZ ;  /* 0xffffffff09047890 */ /* 0x000fe4000fffe0ff */
[----:B------:R-:W-:Y:S02]  /*0f30*/  UISETP.NE.AND UP1, UPT, UR10, URZ, UPT ;  /* 0x000000ff0a00728c */ /* 0x000fe4000bf25270 */
[----:B------:R-:W-:-:S09]  /*0f40*/  UISETP.GE.U32.AND UP0, UPT, UR4, 0x3, UPT ;  /* 0x000000030400788c */ /* 0x000fd2000bf06070 */
[----:B------:R-:W-:Y:S05]  /*0f50*/  BRA.U !UP0, `(.L_x_17) ;  /* 0x00000001083c7547 */ /* 0x000fea000b800000 */
[----:B-12---:R-:W0:Y:S02]  /*0f60*/  LDC R17, c[0x0][0x3bc] ;  /* 0x0000ef00ff117b82 */ /* 0x006e240000000800 */
[----:B0-----:R-:W-:-:S04]  /*0f70*/  IMAD R23, R0, R17, RZ ;  /* 0x0000001100177224 */ /* 0x001fc800078e02ff */
[----:B------:R-:W-:-:S04]  /*0f80*/  IMAD.WIDE R22, R23, 0x4, R4 ;  /* 0x0000000417167825 */ /* 0x000fc800078e0204 */
[C---:B------:R-:W-:Y:S02]  /*0f90*/  IMAD.WIDE.U32 R20, R17.reuse, 0x4, R22 ;  /* 0x0000000411147825 */ /* 0x040fe400078e0016 */
[----:B------:R-:W2:Y:S02]  /*0fa0*/  LDG.E R22, desc[UR6][R22.64] ;  /* 0x0000000616167981 */ /* 0x000ea4000c1e1900 */
[C---:B------:R-:W-:Y:S02]  /*0fb0*/  IMAD.WIDE.U32 R18, R17.reuse, 0x4, R20 ;  /* 0x0000000411127825 */ /* 0x040fe400078e0014 */
[----:B------:R-:W3:Y:S02]  /*0fc0*/  LDG.E R20, desc[UR6][R20.64] ;  /* 0x0000000614147981 */ /* 0x000ee4000c1e1900 */
[----:B------:R-:W-:Y:S02]  /*0fd0*/  IMAD.WIDE.U32 R16, R17, 0x4, R18 ;  /* 0x0000000411107825 */ /* 0x000fe400078e0012 */
[----:B------:R-:W4:Y:S04]  /*0fe0*/  LDG.E R18, desc[UR6][R18.64] ;  /* 0x0000000612127981 */ /* 0x000f28000c1e1900 */
[----:B------:R-:W5:Y:S01]  /*0ff0*/  LDG.E R16, desc[UR6][R16.64] ;  /* 0x0000000610107981 */ /* 0x000f62000c1e1900 */
[----:B------:R-:W-:Y:S01]  /*1000*/  IADD3 R0, PT, PT, R0, 0x4, RZ ;  /* 0x0000000400007810 */ /* 0x000fe20007ffe0ff */
[----:B--2---:R-:W-:-:S04]  /*1010*/  FFMA R15, R22, R22, R15 ;  /* 0x00000016160f7223 */ /* 0x004fc8000000000f */
[----:B---3--:R-:W-:-:S04]  /*1020*/  FFMA R15, R20, R20, R15 ;  /* 0x00000014140f7223 */ /* 0x008fc8000000000f */
[----:B----4-:R-:W-:-:S04]  /*1030*/  FFMA R15, R18, R18, R15 ;  /* 0x00000012120f7223 */ /* 0x010fc8000000000f */
[----:B-----5:R-:W-:-:S07]  /*1040*/  FFMA R15, R16, R16, R15 ;  /* 0x00000010100f7223 */ /* 0x020fce000000000f */
.L_x_17:
[----:B------:R-:W-:Y:S05]  /*1050*/  BRA.U !UP1, `(.L_x_13) ;  /* 0x00000001093c7547 */ /* 0x000fea000b800000 */
[----:B------:R-:W1:Y:S02]  /*1060*/  LDC R21, c[0x0][0x3bc] ;  /* 0x0000ef00ff157b82 */ /* 0x000e640000000800 */
[----:B-12---:R-:W-:-:S04]  /*1070*/  IMAD R17, R0, R21, RZ ;  /* 0x0000001500117224 */ /* 0x006fc800078e02ff */
[----:B------:R-:W-:-:S05]  /*1080*/  IMAD.WIDE R16, R17, 0x4, R4 ;  /* 0x0000000411107825 */ /* 0x000fca00078e0204 */
[----:B------:R-:W2:Y:S01]  /*1090*/  LDG.E R0, desc[UR6][R16.64] ;  /* 0x0000000610007981 */ /* 0x000ea2000c1e1900 */
[----:B------:R-:W-:Y:S01]  /*10a0*/  UISETP.NE.AND UP0, UPT, UR10, 0x1, UPT ;  /* 0x000000010a00788c */ /* 0x000fe2000bf05270 */
[----:B--2---:R-:W-:-:S08]  /*10b0*/  FFMA R15, R0, R0, R15 ;  /* 0x00000000000f7223 */ /* 0x004fd0000000000f */
[----:B------:R-:W-:Y:S05]  /*10c0*/  BRA.U !UP0, `(.L_x_13) ;  /* 0x0000000108207547 */ /* 0x000fea000b800000 */
[----:B------:R-:W-:Y:S01]  /*10d0*/  UISETP.NE.AND UP0, UPT, UR10, 0x2, UPT ;  /* 0x000000020a00788c */ /* 0x000fe2000bf05270 */
[----:B------:R-:W-:-:S05]  /*10e0*/  IMAD.WIDE.U32 R18, R21, 0x4, R16 ;  /* 0x0000000415127825 */ /* 0x000fca00078e0010 */
[----:B------:R-:W-:-:S13]  /*10f0*/  PLOP3.LUT P1, PT, PT, PT, UP0, 0x80, 0x8 ;  /* 0x000000000008781c */ /* 0x000fda0003f2f008 */
[----:B------:R-:W-:Y:S02]  /*1100*/  @P1 IMAD.WIDE.U32 R16, R21, 0x4, R18 ;  /* 0x0000000415101825 */ /* 0x000fe400078e0012 */
[----:B------:R-:W2:Y:S04]  /*1110*/  LDG.E R18, desc[UR6][R18.64] ;  /* 0x0000000612127981 */ /* 0x000ea8000c1e1900 */
[----:B------:R-:W3:Y:S01]  /*1120*/  @P1 LDG.E R16, desc[UR6][R16.64] ;  /* 0x0000000610101981 */ /* 0x000ee2000c1e1900 */
[----:B--2---:R-:W-:-:S04]  /*1130*/  FFMA R15, R18, R18, R15 ;  /* 0x00000012120f7223 */ /* 0x004fc8000000000f */
[----:B---3--:R-:W-:-:S07]  /*1140*/  @P1 FFMA R15, R16, R16, R15 ;  /* 0x00000010100f1223 */ /* 0x008fce000000000f */
.L_x_13:
[----:B------:R-:W-:Y:S05]  /*1150*/  @P0 BRA `(.L_x_10) ;  /* 0x0000000000900947 */ /* 0x000fea0003800000 */
[----:B-12---:R-:W0:Y:S01]  /*1160*/  LDC.64 R16, c[0x0][0x390] ;  /* 0x0000e400ff107b82 */ /* 0x006e220000000a00 */
[----:B------:R1:W5:Y:S01]  /*1170*/  LDG.E R24, desc[UR6][R4.64] ;  /* 0x0000000604187981 */ /* 0x000362000c1e1900 */
[----:B0-----:R-:W-:-:S05]  /*1180*/  IMAD.WIDE.U32 R16, R25, 0x4, R16 ;  /* 0x0000000419107825 */ /* 0x001fca00078e0010 */
[----:B------:R1:W5:Y:S01]  /*1190*/  LDG.E R21, desc[UR6][R16.64] ;  /* 0x0000000610157981 */ /* 0x000362000c1e1900 */
[----:B------:R-:W-:Y:S01]  /*11a0*/  IADD3 R0, PT, PT, R15, -0xd000000, RZ ;  /* 0xf30000000f007810 */ /* 0x000fe20007ffe0ff */
[----:B------:R1:W0:Y:S03]  /*11b0*/  MUFU.RSQ R18, R15 ;  /* 0x0000000f00127308 */ /* 0x0002260000001400 */
[----:B------:R-:W-:Y:S01]  /*11c0*/  ISETP.GT.U32.AND P0, PT, R0, 0x727fffff, PT ;  /* 0x727fffff0000780c */ /* 0x000fe20003f04070 */
[----:B------:R-:W-:-:S12]  /*11d0*/  BSSY.RECONVERGENT B0, `(.L_x_18) ;  /* 0x0000009000007945 */ /* 0x000fd80003800200 */
[----:B-1----:R-:W-:Y:S05]  /*11e0*/  @!P0 BRA `(.L_x_19) ;  /* 0x00000000000c8947 */ /* 0x002fea0003800000 */
[----:B------:R-:W-:-:S07]  /*11f0*/  MOV R0, 0x1210 ;  /* 0x0000121000007802 */ /* 0x000fce0000000f00 */
[----:B0----5:R-:W-:Y:S05]  /*1200*/  CALL.REL.NOINC `($__internal_0_$__cuda_sm20_sqrt_rn_f32_slowpath) ;  /* 0x0000003c00647944 */ /* 0x021fea0003c00000 */
[----:B------:R-:W-:Y:S05]  /*1210*/  BRA `(.L_x_20) ;  /* 0x0000000000107947 */ /* 0x000fea0003800000 */
.L_x_19:
[C---:B0-----:R-:W-:Y:S01]  /*1220*/  FMUL.FTZ R20, R18.reuse, R15 ;  /* 0x0000000f12147220 */ /* 0x041fe20000410000 */
[----:B------:R-:W-:-:S03]  /*1230*/  FMUL.FTZ R0, R18, 0.5 ;  /* 0x3f00000012007820 */ /* 0x000fc60000410000 */
[----:B------:R-:W-:-:S04]  /*1240*/  FFMA R17, -R20, R20, R15 ;  /* 0x0000001414117223 */ /* 0x000fc8000000010f */
[----:B------:R-:W-:-:S07]  /*1250*/  FFMA R20, R17, R0, R20 ;  /* 0x0000000011147223 */ /* 0x000fce0000000014 */
.L_x_20:
[----:B------:R-:W-:Y:S05]  /*1260*/  BSYNC.RECONVERGENT B0 ;  /* 0x0000000000007941 */ /* 0x000fea0003800200 */
.L_x_18:
[----:B------:R-:W-:Y:S01]  /*1270*/  FMUL R20, R20, R15 ;  /* 0x0000000f14147220 */ /* 0x000fe20000400000 */
[----:B------:R-:W-:Y:S03]  /*1280*/  BSSY.RECONVERGENT B4, `(.L_x_21) ;  /* 0x000000c000047945 */ /* 0x000fe60003800200 */
[----:B------:R-:W0:Y:S08]  /*1290*/  MUFU.RCP R0, R20 ;  /* 0x0000001400007308 */ /* 0x000e300000001000 */
[----:B-----5:R-:W1:Y:S01]  /*12a0*/  FCHK P0, R21, R20 ;  /* 0x0000001415007302 */ /* 0x020e620000000000 */
[----:B0-----:R-:W-:-:S04]  /*12b0*/  FFMA R15, -R20, R0, 1 ;  /* 0x3f800000140f7423 */ /* 0x001fc80000000100 */
[----:B------:R-:W-:-:S04]  /*12c0*/  FFMA R0, R0, R15, R0 ;  /* 0x0000000f00007223 */ /* 0x000fc80000000000 */
[----:B------:R-:W-:-:S04]  /*12d0*/  FFMA R15, R21, R0, RZ ;  /* 0x00000000150f7223 */ /* 0x000fc800000000ff */
[----:B------:R-:W-:-:S04]  /*12e0*/  FFMA R16, -R20, R15, R21 ;  /* 0x0000000f14107223 */ /* 0x000fc80000000115 */
[----:B------:R-:W-:Y:S01]  /*12f0*/  FFMA R0, R0, R16, R15 ;  /* 0x0000001000007223 */ /* 0x000fe2000000000f */
[----:B-1----:R-:W-:Y:S06]  /*1300*/  @!P0 BRA `(.L_x_22) ;  /* 0x00000000000c8947 */ /* 0x002fec0003800000 */
[----:B------:R-:W-:Y:S02]  /*1310*/  MOV R0, R20 ;  /* 0x0000001400007202 */ /* 0x000fe40000000f00 */
[----:B------:R-:W-:-:S07]  /*1320*/  MOV R16, 0x1340 ;  /* 0x0000134000107802 */ /* 0x000fce0000000f00 */
[----:B------:R-:W-:Y:S05]  /*1330*/  CALL.REL.NOINC `($__internal_1_$__cuda_sm3x_div_rn_noftz_f32_slowpath) ;  /* 0x0000003c00707944 */ /* 0x000fea0003c00000 */
.L_x_22:
[----:B------:R-:W-:Y:S05]  /*1340*/  BSYNC.RECONVERGENT B4 ;  /* 0x0000000000047941 */ /* 0x000fea0003800200 */
.L_x_21:
[----:B------:R-:W-:-:S05]  /*1350*/  FMUL R15, R24, R0 ;  /* 0x00000000180f7220 */ /* 0x000fca0000400000 */
[----:B------:R0:W-:Y:S04]  /*1360*/  STG.E desc[UR6][R4.64], R15 ;  /* 0x0000000f04007986 */ /* 0x0001e8000c101906 */
[----:B------:R-:W2:Y:S02]  /*1370*/  LDG.E R0, desc[UR6][R26.64] ;  /* 0x000000061a007981 */ /* 0x000ea4000c1e1900 */
[----:B--2---:R-:W-:-:S05]  /*1380*/  FADD R17, R15, R0 ;  /* 0x000000000f117221 */ /* 0x004fca0000000000 */
[----:B------:R0:W-:Y:S02]  /*1390*/  STG.E desc[UR6][R26.64], R17 ;  /* 0x000000111a007986 */ /* 0x0001e4000c101906 */
.L_x_10:
[----:B------:R-:W-:Y:S05]  /*13a0*/  BSYNC.RECONVERGENT B3 ;  /* 0x0000000000037941 */ /* 0x000fea0003800200 */
.L_x_9:
[----:B------:R-:W3:Y:S01]  /*13b0*/  LDCU UR4, c[0x0][0x3bc] ;  /* 0x00007780ff0477ac */ /* 0x000ee20008000800 */
[----:B------:R-:W-:-:S04]  /*13c0*/  IADD3 R25, PT, PT, R25, 0x1, RZ ;  /* 0x0000000119197810 */ /* 0x000fc80007ffe0ff */
[----:B---3--:R-:W-:-:S13]  /*13d0*/  ISETP.NE.AND P0, PT, R25, UR4, PT ;  /* 0x0000000419007c0c */ /* 0x008fda000bf05270 */
[----:B------:R-:W-:Y:S05]  /*13e0*/  @P0 BRA `(.L_x_23) ;  /* 0xfffffff400080947 */ /* 0x000fea000383ffff */
.L_x_4:
[----:B------:R-:W-:Y:S05]  /*13f0*/  BSYNC.RECONVERGENT B2 ;  /* 0x0000000000027941 */ /* 0x000fea0003800200 */
.L_x_3:
[----:B------:R-:W-:Y:S06]  /*1400*/  BAR.SYNC.DEFER_BLOCKING 0x0 ;  /* 0x0000000000007b1d */ /* 0x000fec0000010000 */
[----:B------:R-:W-:Y:S04]  /*1410*/  BSSY.RECONVERGENT B0, `(.L_x_24) ;  /* 0x000001e000007945 */ /* 0x000fe80003800200 */
[----:B------:R-:W-:Y:S05]  /*1420*/  @P5 BRA `(.L_x_25) ;  /* 0x0000000000705947 */ /* 0x000fea0003800000 */
[----:B012---:R-:W0:Y:S08]  /*1430*/  LDC.64 R16, c[0x0][0x398] ;  /* 0x0000e600ff107b82 */ /* 0x007e300000000a00 */
[----:B------:R-:W1:Y:S01]  /*1440*/  LDC R0, c[0x0][0x3b8] ;  /* 0x0000ee00ff007b82 */ /* 0x000e620000000800 */
[----:B0-----:R-:W2:Y:S02]  /*1450*/  LDG.E.64 R18, desc[UR6][R16.64] ;  /* 0x0000000610127981 */ /* 0x001ea4000c1e1b00 */
[----:B--2---:R-:W-:-:S02]  /*1460*/  IMAD.WIDE R20, R14, 0x4, R18 ;  /* 0x000000040e147825 */ /* 0x004fc400078e0212 */
[----:B------:R-:W2:Y:S04]  /*1470*/  LDG.E.64 R18, desc[UR6][R16.64+0x8] ;  /* 0x0000080610127981 */ /* 0x000ea8000c1e1b00 */
[----:B------:R-:W3:Y:S01]  /*1480*/  LDG.E R21, desc[UR6][R20.64] ;  /* 0x0000000614157981 */ /* 0x000ee2000c1e1900 */
[----:B-1----:R-:W-:Y:S01]  /*1490*/  FMUL R0, R0, 0.5 ;  /* 0x3f00000000007820 */ /* 0x002fe20000400000 */
[----:B--2---:R-:W-:-:S04]  /*14a0*/  IMAD.WIDE R22, R14, 0x4, R18 ;  /* 0x000000040e167825 */ /* 0x004fc800078e0212 */
[----:B---3--:R-:W-:-:S05]  /*14b0*/  FMUL R15, R21, R0 ;  /* 0x00000000150f7220 */ /* 0x008fca0000400000 */
[----:B------:R0:W-:Y:S04]  /*14c0*/  STG.E desc[UR6][R22.64], R15 ;  /* 0x0000000f16007986 */ /* 0x0001e8000c101906 */
[----:B------:R-:W2:Y:S04]  /*14d0*/  LDG.E.64 R18, desc[UR6][R16.64+0x8] ;  /* 0x0000080610127981 */ /* 0x000ea8000c1e1b00 */
[----:B------:R-:W3:Y:S01]  /*14e0*/  LDG.E R24, desc[UR6][R6.64] ;  /* 0x0000000606187981 */ /* 0x000ee2000c1e1900 */
[----:B0-----:R-:W0:Y:S01]  /*14f0*/  LDC.64 R22, c[0x0][0x380] ;  /* 0x0000e000ff167b82 */ /* 0x001e220000000a00 */
[----:B--2---:R-:W-:-:S05]  /*1500*/  IMAD.WIDE R18, R14, 0x4, R18 ;  /* 0x000000040e127825 */ /* 0x004fca00078e0212 */
[----:B------:R-:W3:Y:S02]  /*1510*/  LDG.E R25, desc[UR6][R18.64] ;  /* 0x0000000612197981 */ /* 0x000ee4000c1e1900 */
[----:B---3-5:R-:W-:-:S05]  /*1520*/  FADD R27, R24, R25 ;  /* 0x00000019181b7221 */ /* 0x028fca0000000000 */
[----:B------:R1:W-:Y:S04]  /*1530*/  STG.E desc[UR6][R18.64], R27 ;  /* 0x0000001b12007986 */ /* 0x0003e8000c101906 */
[----:B------:R-:W2:Y:S02]  /*1540*/  LDG.E.64 R20, desc[UR6][R16.64] ;  /* 0x0000000610147981 */ /* 0x000ea4000c1e1b00 */
[C---:B--2---:R-:W-:Y:S02]  /*1550*/  IMAD.WIDE R24, R14.reuse, 0x4, R20 ;  /* 0x000000040e187825 */ /* 0x044fe400078e0214 */
[----:B------:R-:W2:Y:S04]  /*1560*/  LDC.64 R20, c[0x0][0x3a8] ;  /* 0x0000ea00ff147b82 */ /* 0x000ea80000000a00 */
[----:B------:R-:W3:Y:S01]  /*1570*/  LDG.E R25, desc[UR6][R24.64] ;  /* 0x0000000618197981 */ /* 0x000ee2000c1e1900 */
[----:B0-----:R-:W-:-:S04]  /*1580*/  IMAD.WIDE R22, R14, 0x4, R22 ;  /* 0x000000040e167825 */ /* 0x001fc800078e0216 */
[----:B--2---:R-:W-:-:S04]  /*1590*/  IMAD.WIDE R20, R14, 0x4, R20 ;  /* 0x000000040e147825 */ /* 0x004fc800078e0214 */
[----:B---3--:R-:W-:-:S05]  /*15a0*/  FMUL R15, R0, R25 ;  /* 0x00000019000f7220 */ /* 0x008fca0000400000 */
[----:B------:R3:W-:Y:S04]  /*15b0*/  STG.E desc[UR6][R20.64], R15 ;  /* 0x0000000f14007986 */ /* 0x0007e8000c101906 */
[----:B------:R-:W1:Y:S02]  /*15c0*/  LDG.E R22, desc[UR6][R22.64] ;  /* 0x0000000616167981 */ /* 0x000e64000c1e1900 */
[----:B-1----:R-:W-:-:S05]  /*15d0*/  FADD R19, R15, R22 ;  /* 0x000000160f137221 */ /* 0x002fca0000000000 */
[----:B------:R3:W-:Y:S02]  /*15e0*/  STG.E desc[UR6][R20.64], R19 ;  /* 0x0000001314007986 */ /* 0x0007e4000c101906 */
.L_x_25:
[----:B------:R-:W-:Y:S05]  /*15f0*/  BSYNC.RECONVERGENT B0 ;  /* 0x0000000000007941 */ /* 0x000fea0003800200 */
.L_x_24:
[----:B------:R-:W-:Y:S06]  /*1600*/  BAR.SYNC.DEFER_BLOCKING 0x0 ;  /* 0x0000000000007b1d */ /* 0x000fec0000010000 */
[----:B------:R-:W-:Y:S04]  /*1610*/  BSSY.RECONVERGENT B2, `(.L_x_26) ;  /* 0x00000f8000027945 */ /* 0x000fe80003800200 */
[----:B------:R-:W-:Y:S05]  /*1620*/  @P6 BRA `(.L_x_27) ;  /* 0x0000000c00d86947 */ /* 0x000fea0003800000 */
[----:B0----5:R-:W0:Y:S08]  /*1630*/  LDC.64 R26, c[0x0][0x3a0] ;  /* 0x0000e800ff1a7b82 */ /* 0x021e300000000a00 */
[----:B------:R-:W4:Y:S01]  /*1640*/  LDC R0, c[0x0][0x3c0] ;  /* 0x0000f000ff007b82 */ /* 0x000f220000000800 */
[----:B0-----:R-:W5:Y:S01]  /*1650*/  LDG.E.64 R26, desc[UR6][R26.64+0x8] ;  /* 0x000008061a1a7981 */ /* 0x001f62000c1e1b00 */
[----:B----4-:R-:W-:-:S13]  /*1660*/  ISETP.GE.AND P4, PT, R0, 0x1, PT ;  /* 0x000000010000780c */ /* 0x010fda0003f86270 */
[----:B------:R-:W-:Y:S05]  /*1670*/  @!P4 BRA `(.L_x_28) ;  /* 0x0000000000bcc947 */ /* 0x000fea0003800000 */
[----:B------:R-:W-:Y:S01]  /*1680*/  UISETP.GE.U32.AND UP0, UPT, UR8, 0x7, UPT ;  /* 0x000000070800788c */ /* 0x000fe2000bf06070 */
[----:B------:R-:W-:-:S08]  /*1690*/  HFMA2 R0, -RZ, RZ, 0, 0 ;  /* 0x00000000ff007431 */ /* 0x000fd000000001ff */
[----:B------:R-:W-:Y:S05]  /*16a0*/  BRA.U !UP0, `(.L_x_29) ;  /* 0x0000000108447547 */ /* 0x000fea000b800000 */
[----:B------:R-:W-:Y:S01]  /*16b0*/  BSSY.RECONVERGENT B0, `(.L_x_30) ;  /* 0x000000f000007945 */ /* 0x000fe20003800200 */
[----:B------:R-:W-:-:S07]  /*16c0*/  MOV R0, RZ ;  /* 0x000000ff00007202 */ /* 0x000fce0000000f00 */
.L_x_31:
[----:B012---:R-:W-:Y:S02]  /*16d0*/  IADD3 R17, PT, PT, R13, R0, RZ ;  /* 0x000000000d117210 */ /* 0x007fe40007ffe0ff */
[----:B------:R-:W-:-:S03]  /*16e0*/  IADD3 R0, PT, PT, R0, 0x8, RZ ;  /* 0x0000000800007810 */ /* 0x000fc60007ffe0ff */
[----:B-----5:R-:W-:Y:S01]  /*16f0*/  IMAD.WIDE R16, R17, 0x4, R26 ;  /* 0x0000000411107825 */ /* 0x020fe200078e021a */
[----:B------:R-:W-:-:S04]  /*1700*/  ISETP.NE.AND P0, PT, R0, R10, PT ;  /* 0x0000000a0000720c */ /* 0x000fc80003f05270 */
[----:B------:R0:W-:Y:S04]  /*1710*/  STG.E desc[UR6][R16.64], RZ ;  /* 0x000000ff10007986 */ /* 0x0001e8000c101906 */
        /* <DEDUP_REMOVED lines=8> */
[----:B------:R-:W-:Y:S05]  /*17a0*/  BSYNC.RECONVERGENT B0 ;  /* 0x0000000000007941 */ /* 0x000fea0003800200 */
.L_x_30:
[----:B------:R-:W-:-:S07]  /*17b0*/  MOV R0, R10 ;  /* 0x0000000a00007202 */ /* 0x000fce0000000f00 */
.L_x_29:
[----:B------:R-:W-:-:S09]  /*17c0*/  UISETP.NE.AND UP0, UPT, UR9, URZ, UPT ;  /* 0x000000ff0900728c */ /* 0x000fd2000bf05270 */
[----:B------:R-:W-:Y:S05]  /*17d0*/  BRA.U !UP0, `(.L_x_28) ;  /* 0x0000000108647547 */ /* 0x000fea000b800000 */
[----:B------:R-:W-:Y:S02]  /*17e0*/  UIADD3 UR4, UPT, UPT, UR9, -0x1, URZ ;  /* 0xffffffff09047890 */ /* 0x000fe4000fffe0ff */
[----:B------:R-:W-:Y:S02]  /*17f0*/  UISETP.NE.AND UP1, UPT, UR10, URZ, UPT ;  /* 0x000000ff0a00728c */ /* 0x000fe4000bf25270 */
[----:B------:R-:W-:-:S09]  /*1800*/  UISETP.GE.U32.AND UP0, UPT, UR4, 0x3, UPT ;  /* 0x000000030400788c */ /* 0x000fd2000bf06070 */
[----:B------:R-:W-:Y:S05]  /*1810*/  BRA.U !UP0, `(.L_x_32) ;  /* 0x00000001081c7547 */ /* 0x000fea000b800000 */
[----:B012---:R-:W-:Y:S02]  /*1820*/  IADD3 R17, PT, PT, R13, R0, RZ ;  /* 0x000000000d117210 */ /* 0x007fe40007ffe0ff */
[----:B------:R-:W-:-:S03]  /*1830*/  IADD3 R0, PT, PT, R0, 0x4, RZ ;  /* 0x0000000400007810 */ /* 0x000fc60007ffe0ff */
[----:B-----5:R-:W-:-:S05]  /*1840*/  IMAD.WIDE R16, R17, 0x4, R26 ;  /* 0x0000000411107825 */ /* 0x020fca00078e021a */
[----:B------:R4:W-:Y:S04]  /*1850*/  STG.E desc[UR6][R16.64], RZ ;  /* 0x000000ff10007986 */ /* 0x0009e8000c101906 */
[----:B------:R4:W-:Y:S04]  /*1860*/  STG.E desc[UR6][R16.64+0x4], RZ ;  /* 0x000004ff10007986 */ /* 0x0009e8000c101906 */
[----:B------:R4:W-:Y:S04]  /*1870*/  STG.E desc[UR6][R16.64+0x8], RZ ;  /* 0x000008ff10007986 */ /* 0x0009e8000c101906 */
[----:B------:R4:W-:Y:S02]  /*1880*/  STG.E desc[UR6][R16.64+0xc], RZ ;  /* 0x00000cff10007986 */ /* 0x0009e4000c101906 */
.L_x_32:
[----:B------:R-:W-:Y:S05]  /*1890*/  BRA.U !UP1, `(.L_x_28) ;  /* 0x0000000109347547 */ /* 0x000fea000b800000 */
[----:B---3--:R-:W3:Y:S01]  /*18a0*/  LDC R15, c[0x0][0x3c0] ;  /* 0x0000f000ff0f7b82 */ /* 0x008ee20000000800 */
[----:B------:R-:W-:-:S06]  /*18b0*/  UISETP.NE.AND UP0, UPT, UR10, 0x1, UPT ;  /* 0x000000010a00788c */ /* 0x000fcc000bf05270 */
[----:B------:R-:W-:-:S13]  /*18c0*/  PLOP3.LUT P1, PT, PT, PT, UP0, 0x80, 0x8 ;  /* 0x000000000008781c */ /* 0x000fda0003f2f008 */
[----:B--2---:R-:W-:Y:S02]  /*18d0*/  @P1 IADD3 R19, PT, PT, R13, R0, RZ ;  /* 0x000000000d131210 */ /* 0x004fe40007ffe0ff */
[----:B------:R-:W-:Y:S02]  /*18e0*/  @P1 IADD3 R0, PT, PT, R0, 0x2, RZ ;  /* 0x0000000200001810 */ /* 0x000fe40007ffe0ff */
[----:B---3--:R-:W-:Y:S01]  /*18f0*/  LOP3.LUT R15, R15, 0x1, RZ, 0xc0, !PT ;  /* 0x000000010f0f7812 */ /* 0x008fe200078ec0ff */
[----:B-----5:R-:W-:-:S03]  /*1900*/  @P1 IMAD.WIDE R18, R19, 0x4, R26 ;  /* 0x0000000413121825 */ /* 0x020fc600078e021a */
[----:B------:R-:W-:Y:S02]  /*1910*/  ISETP.NE.U32.AND P0, PT, R15, 0x1, PT ;  /* 0x000000010f00780c */ /* 0x000fe40003f05070 */
[----:B------:R2:W-:Y:S04]  /*1920*/  @P1 STG.E desc[UR6][R18.64], RZ ;  /* 0x000000ff12001986 */ /* 0x0005e8000c101906 */
[----:B------:R2:W-:Y:S07]  /*1930*/  @P1 STG.E desc[UR6][R18.64+0x4], RZ ;  /* 0x000004ff12001986 */ /* 0x0005ee000c101906 */
[----:B01--4-:R-:W-:-:S05]  /*1940*/  @!P0 IADD3 R17, PT, PT, R13, R0, RZ ;  /* 0x000000000d118210 */ /* 0x013fca0007ffe0ff */
[----:B------:R-:W-:-:S05]  /*1950*/  @!P0 IMAD.WIDE R16, R17, 0x4, R26 ;  /* 0x0000000411108825 */ /* 0x000fca00078e021a */
[----:B------:R2:W-:Y:S02]  /*1960*/  @!P0 STG.E desc[UR6][R16.64], RZ ;  /* 0x000000ff10008986 */ /* 0x0005e4000c101906 */
.L_x_28:
[----:B------:R-:W0:Y:S02]  /*1970*/  LDCU UR4, c[0x0][0x3bc] ;  /* 0x00007780ff0477ac */ /* 0x000e240008000800 */
[----:B0-----:R-:W-:-:S09]  /*1980*/  UISETP.GE.AND UP0, UPT, UR4, 0x1, UPT ;  /* 0x000000010400788c */ /* 0x001fd2000bf06270 */
[----:B------:R-:W-:Y:S05]  /*1990*/  BRA.U !UP0, `(.L_x_27) ;  /* 0x0000000908fc7547 */ /* 0x000fea000b800000 */
[----:B---3--:R-:W-:Y:S01]  /*19a0*/  IADD3 R15, PT, PT, R14, R13, RZ ;  /* 0x0000000d0e0f7210 */ /* 0x008fe20007ffe0ff */
[----:B------:R-:W-:-:S04]  /*19b0*/  HFMA2 R25, -RZ, RZ, 0, 0 ;  /* 0x00000000ff197431 */ /* 0x000fc800000001ff */
[----:B-----5:R-:W-:-:S07]  /*19c0*/  IMAD.WIDE R26, R15, 0x4, R26 ;  /* 0x000000040f1a7825 */ /* 0x020fce00078e021a */
.L_x_47:
[----:B------:R-:W-:Y:S01]  /*19d0*/  ISETP.NE.AND P0, PT, R14, R25, PT ;  /* 0x000000190e00720c */ /* 0x000fe20003f05270 */
[----:B------:R-:W-:-:S12]  /*19e0*/  BSSY.RECONVERGENT B3, `(.L_x_33) ;  /* 0x00000b6000037945 */ /* 0x000fd80003800200 */
[----:B0-----:R-:W-:Y:S05]  /*19f0*/  @!P0 BRA `(.L_x_34) ;  /* 0x0000000800d08947 */ /* 0x001fea0003800000 */
[----:B------:R-:W0:Y:S01]  /*1a00*/  LDCU UR4, c[0x0][0x3c0] ;  /* 0x00007800ff0477ac */ /* 0x000e220008000800 */
[----:B------:R-:W-:Y:S01]  /*1a10*/  BSSY.RECONVERGENT B0, `(.L_x_35) ;  /* 0x000000a000007945 */ /* 0x000fe20003800200 */
[----:B0-----:R-:W-:-:S13]  /*1a20*/  ISETP.GE.AND P0, PT, R14, UR4, PT ;  /* 0x000000040e007c0c */ /* 0x001fda000bf06270 */
[----:B------:R-:W-:Y:S05]  /*1a30*/  @P0 BRA `(.L_x_36) ;  /* 0x00000000001c0947 */ /* 0x000fea0003800000 */
[----:B-12-4-:R-:W0:Y:S01]  /*1a40*/  LDC.64 R16, c[0x0][0x3a8] ;  /* 0x0000ea00ff107b82 */ /* 0x016e220000000a00 */
[----:B------:R-:W-:-:S05]  /*1a50*/  IADD3 R15, PT, PT, R13, R25, RZ ;  /* 0x000000190d0f7210 */ /* 0x000fca0007ffe0ff */
[----:B0-----:R-:W-:Y:S02]  /*1a60*/  IMAD.WIDE R16, R15, 0x4, R16 ;  /* 0x000000040f107825 */ /* 0x001fe400078e0210 */
[----:B------:R-:W2:Y:S04]  /*1a70*/  LDG.E R15, desc[UR6][R8.64] ;  /* 0x00000006080f7981 */ /* 0x000ea8000c1e1900 */
[----:B------:R-:W2:Y:S02]  /*1a80*/  LDG.E R16, desc[UR6][R16.64] ;  /* 0x0000000610107981 */ /* 0x000ea4000c1e1900 */
[----:B--2---:R-:W-:-:S05]  /*1a90*/  FADD R15, R16, -R15 ;  /* 0x8000000f100f7221 */ /* 0x004fca0000000000 */
[----:B------:R0:W-:Y:S02]  /*1aa0*/  STG.E desc[UR6][R2.64], R15 ;  /* 0x0000000f02007986 */ /* 0x0001e4000c101906 */
.L_x_36:
[----:B------:R-:W-:Y:S05]  /*1ab0*/  BSYNC.RECONVERGENT B0 ;  /* 0x0000000000007941 */ /* 0x000fea0003800200 */
.L_x_35:
        /* <DEDUP_REMOVED lines=8> */
.L_x_39:
[----:B------:R-:W0:Y:S02]  /*1b40*/  LDC R0, c[0x0][0x3bc] ;  /* 0x0000ef00ff007b82 */ /* 0x000e240000000800 */
[----:B0-----:R-:W-:-:S04]  /*1b50*/  IMAD R21, R0, UR4, RZ ;  /* 0x0000000400157c24 */ /* 0x001fc8000f8e02ff */
[----:B------:R-:W-:-:S05]  /*1b60*/  IMAD.WIDE R20, R21, 0x4, R4 ;  /* 0x0000000415147825 */ /* 0x000fca00078e0204 */
[----:B------:R0:W3:Y:S02]  /*1b70*/  LDG.E R29, desc[UR6][R20.64] ;  /* 0x00000006141d7981 */ /* 0x0000e4000c1e1900 */
[----:B0-----:R-:W-:-:S05]  /*1b80*/  IMAD.WIDE.U32 R20, R0, 0x4, R20 ;  /* 0x0000000400147825 */ /* 0x001fca00078e0014 */
[----:B------:R-:W5:Y:S01]  /*1b90*/  LDG.E R23, desc[UR6][R20.64] ;  /* 0x0000000614177981 */ /* 0x000f62000c1e1900 */
[----:B--2---:R-:W-:-:S05]  /*1ba0*/  IMAD.WIDE.U32 R18, R0, 0x4, R20 ;  /* 0x0000000400127825 */ /* 0x004fca00078e0014 */
[----:B------:R0:W2:Y:S02]  /*1bb0*/  LDG.E R22, desc[UR6][R18.64] ;  /* 0x0000000612167981 */ /* 0x0000a4000c1e1900 */
[----:B0-----:R-:W-:-:S05]  /*1bc0*/  IMAD.WIDE.U32 R18, R0, 0x4, R18 ;  /* 0x0000000400127825 */ /* 0x001fca00078e0012 */
[----:B------:R0:W2:Y:S01]  /*1bd0*/  LDG.E R28, desc[UR6][R18.64] ;  /* 0x00000006121c7981 */ /* 0x0000a2000c1e1900 */
[----:B-1--4-:R-:W-:-:S05]  /*1be0*/  IMAD.WIDE.U32 R16, R0, 0x4, R18 ;  /* 0x0000000400107825 */ /* 0x012fca00078e0012 */
[----:B------:R-:W4:Y:S01]  /*1bf0*/  LDG.E R24, desc[UR6][R16.64] ;  /* 0x0000000610187981 */ /* 0x000f22000c1e1900 */
[----:B0-----:R-:W-:-:S05]  /*1c00*/  IMAD.WIDE.U32 R18, R0, 0x4, R16 ;  /* 0x0000000400127825 */ /* 0x001fca00078e0010 */
[----:B------:R-:W4:Y:S01]  /*1c10*/  LDG.E R16, desc[UR6][R18.64] ;  /* 0x0000000612107981 */ /* 0x000f22000c1e1900 */
[----:B------:R-:W-:-:S04]  /*1c20*/  IMAD.WIDE.U32 R20, R0, 0x4, R18 ;  /* 0x0000000400147825 */ /* 0x000fc800078e0012 */
[----:B---3--:R-:W-:Y:S02]  /*1c30*/  FFMA R29, R29, R29, R15 ;  /* 0x0000001d1d1d7223 */ /* 0x008fe4000000000f */
[----:B------:R0:W3:Y:S02]  /*1c40*/  LDG.E R15, desc[UR6][R20.64] ;  /* 0x00000006140f7981 */ /* 0x0000e4000c1e1900 */
[----:B0-----:R-:W-:-:S04]  /*1c50*/  IMAD.WIDE.U32 R20, R0, 0x4, R20 ;  /* 0x0000000400147825 */ /* 0x001fc800078e0014 */
[----:B-----5:R-:W-:Y:S02]  /*1c60*/  FFMA R23, R23, R23, R29 ;  /* 0x0000001717177223 */ /* 0x020fe4000000001d */
[----:B------:R2:W5:Y:S01]  /*1c70*/  LDG.E R29, desc[UR6][R20.64] ;  /* 0x00000006141d7981 */ /* 0x000562000c1e1900 */
[----:B------:R-:W-:-:S05]  /*1c80*/  IMAD.WIDE.U32 R18, R0, 0x4, R20 ;  /* 0x0000000400127825 */ /* 0x000fca00078e0014 */
[----:B------:R0:W5:Y:S01]  /*1c90*/  LDG.E R17, desc[UR6][R18.64] ;  /* 0x0000000612117981 */ /* 0x000162000c1e1900 */
[----:B--2---:R-:W-:Y:S01]  /*1ca0*/  FFMA R21, R22, R22, R23 ;  /* 0x0000001616157223 */ /* 0x004fe20000000017 */
[----:B------:R-:W-:-:S04]  /*1cb0*/  IMAD.WIDE.U32 R22, R0, 0x4, R18 ;  /* 0x0000000400167825 */ /* 0x000fc800078e0012 */
[----:B0-----:R-:W-:Y:S02]  /*1cc0*/  FFMA R19, R28, R28, R21 ;  /* 0x0000001c1c137223 */ /* 0x001fe40000000015 */
[----:B------:R0:W2:Y:S02]  /*1cd0*/  LDG.E R28, desc[UR6][R22.64] ;  /* 0x00000006161c7981 */ /* 0x0000a4000c1e1900 */
[----:B----4-:R-:W-:Y:S01]  /*1ce0*/  FFMA R21, R24, R24, R19 ;  /* 0x0000001818157223 */ /* 0x010fe20000000013 */
[----:B0-----:R-:W-:-:S05]  /*1cf0*/  IMAD.WIDE.U32 R22, R0, 0x4, R22 ;  /* 0x0000000400167825 */ /* 0x001fca00078e0016 */
[----:B------:R0:W4:Y:S01]  /*1d00*/  LDG.E R24, desc[UR6][R22.64] ;  /* 0x0000000616187981 */ /* 0x000122000c1e1900 */
[----:B------:R-:W-:-:S04]  /*1d10*/  IMAD.WIDE.U32 R18, R0, 0x4, R22 ;  /* 0x0000000400127825 */ /* 0x000fc800078e0016 */
[----:B0-----:R-:W-:Y:S01]  /*1d20*/  FFMA R22, R16, R16, R21 ;  /* 0x0000001010167223 */ /* 0x001fe20000000015 */
[C---:B------:R-:W-:Y:S01]  /*1d30*/  IMAD.WIDE.U32 R20, R0.reuse, 0x4, R18 ;  /* 0x0000000400147825 */ /* 0x040fe200078e0012 */
[----:B------:R3:W4:Y:S03]  /*1d40*/  LDG.E R16, desc[UR6][R18.64] ;  /* 0x0000000612107981 */ /* 0x000726000c1e1900 */
[----:B---3--:R-:W-:Y:S02]  /*1d50*/  FFMA R18, R15, R15, R22 ;  /* 0x0000000f0f127223 */ /* 0x008fe40000000016 */
[----:B------:R0:W3:Y:S02]  /*1d60*/  LDG.E R15, desc[UR6][R20.64] ;  /* 0x00000006140f7981 */ /* 0x0000e4000c1e1900 */
[----:B0-----:R-:W-:-:S04]  /*1d70*/  IMAD.WIDE.U32 R20, R0, 0x4, R20 ;  /* 0x0000000400147825 */ /* 0x001fc800078e0014 */
[----:B-----5:R-:W-:Y:S02]  /*1d80*/  FFMA R22, R29, R29, R18 ;  /* 0x0000001d1d167223 */ /* 0x020fe40000000012 */
[----:B------:R-:W5:Y:S01]  /*1d90*/  LDG.E R29, desc[UR6][R20.64] ;  /* 0x00000006141d7981 */ /* 0x000f62000c1e1900 */
[----:B------:R-:W-:-:S04]  /*1da0*/  IMAD.WIDE.U32 R18, R0, 0x4, R20 ;  /* 0x0000000400127825 */ /* 0x000fc800078e0014 */
[----:B------:R-:W-:Y:S01]  /*1db0*/  FFMA R17, R17, R17, R22 ;  /* 0x0000001111117223 */ /* 0x000fe20000000016 */
[----:B------:R-:W-:Y:S02]  /*1dc0*/  IMAD.WIDE.U32 R22, R0, 0x4, R18 ;  /* 0x0000000400167825 */ /* 0x000fe400078e0012 */
[----:B------:R-:W5:Y:S04]  /*1dd0*/  LDG.E R0, desc[UR6][R18.64] ;  /* 0x0000000612007981 */ /* 0x000f68000c1e1900 */
[----:B------:R-:W5:Y:S01]  /*1de0*/  LDG.E R22, desc[UR6][R22.64] ;  /* 0x0000000616167981 */ /* 0x000f62000c1e1900 */
[----:B--2---:R-:W-:Y:S01]  /*1df0*/  FFMA R17, R28, R28, R17 ;  /* 0x0000001c1c117223 */ /* 0x004fe20000000011 */
[----:B------:R-:W-:-:S04]  /*1e00*/  UIADD3 UR4, UPT, UPT, UR4, 0x10, URZ ;  /* 0x0000001004047890 */ /* 0x000fc8000fffe0ff */
[----:B------:R-:W-:Y:S01]  /*1e10*/  UISETP.NE.AND UP0, UPT, UR4, UR12, UPT ;  /* 0x0000000c0400728c */ /* 0x000fe2000bf05270 */
[----:B----4-:R-:W-:-:S04]  /*1e20*/  FFMA R17, R24, R24, R17 ;  /* 0x0000001818117223 */ /* 0x010fc80000000011 */
[----:B------:R-:W-:-:S04]  /*1e30*/  FFMA R16, R16, R16, R17 ;  /* 0x0000001010107223 */ /* 0x000fc80000000011 */
[----:B---3--:R-:W-:-:S04]  /*1e40*/  FFMA R16, R15, R15, R16 ;  /* 0x0000000f0f107223 */ /* 0x008fc80000000010 */
[----:B-----5:R-:W-:-:S04]  /*1e50*/  FFMA R29, R29, R29, R16 ;  /* 0x0000001d1d1d7223 */ /* 0x020fc80000000010 */
[----:B------:R-:W-:-:S04]  /*1e60*/  FFMA R29, R0, R0, R29 ;  /* 0x00000000001d7223 */ /* 0x000fc8000000001d */
[----:B------:R-:W-:Y:S01]  /*1e70*/  FFMA R15, R22, R22, R29 ;  /* 0x00000016160f7223 */ /* 0x000fe2000000001d */
[----:B------:R-:W-:Y:S06]  /*1e80*/  BRA.U UP0, `(.L_x_39) ;  /* 0xfffffffd002c7547 */ /* 0x000fec000b83ffff */
[----:B------:R-:W-:-:S07]  /*1e90*/  MOV R0, UR12 ;  /* 0x0000000c00007c02 */ /* 0x000fce0008000f00 */
.L_x_38:
        /* <DEDUP_REMOVED lines=13> */
[----:B------:R0:W5:Y:S01]  /*1f70*/  LDG.E R24, desc[UR6][R18.64] ;  /* 0x0000000612187981 */ /* 0x000162000c1e1900 */
[----:B-1--4-:R-:W-:-:S04]  /*1f80*/  IMAD.WIDE.U32 R16, R23, 0x4, R18 ;  /* 0x0000000417107825 */ /* 0x012fc800078e0012 */
[C---:B0-----:R-:W-:Y:S02]  /*1f90*/  IMAD.WIDE.U32 R18, R23.reuse, 0x4, R16 ;  /* 0x0000000417127825 */ /* 0x041fe400078e0010 */
[----:B------:R2:W4:Y:S02]  /*1fa0*/  LDG.E R16, desc[UR6][R16.64] ;  /* 0x0000000610107981 */ /* 0x000524000c1e1900 */
[C---:B------:R-:W-:Y:S02]  /*1fb0*/  IMAD.WIDE.U32 R20, R23.reuse, 0x4, R18 ;  /* 0x0000000417147825 */ /* 0x040fe400078e0012 */
[----:B------:R-:W4:Y:S02]  /*1fc0*/  LDG.E R29, desc[UR6][R18.64] ;  /* 0x00000006121d7981 */ /* 0x000f24000c1e1900 */
[----:B---3--:R-:W-:Y:S02]  /*1fd0*/  FFMA R28, R28, R28, R15 ;  /* 0x0000001c1c1c7223 */ /* 0x008fe4000000000f */
[----:B------:R0:W3:Y:S02]  /*1fe0*/  LDG.E R15, desc[UR6][R20.64] ;  /* 0x00000006140f7981 */ /* 0x0000e4000c1e1900 */
[----:B--2---:R-:W-:Y:S01]  /*1ff0*/  FFMA R17, R22, R22, R28 ;  /* 0x0000001616117223 */ /* 0x004fe2000000001c */
[----:B0-----:R-:W-:-:S05]  /*2000*/  IMAD.WIDE.U32 R20, R23, 0x4, R20 ;  /* 0x0000000417147825 */ /* 0x001fca00078e0014 */
[----:B------:R-:W2:Y:S01]  /*2010*/  LDG.E R28, desc[UR6][R20.64] ;  /* 0x00000006141c7981 */ /* 0x000ea2000c1e1900 */
[----:B------:R-:W-:-:S06]  /*2020*/  IMAD.WIDE.U32 R22, R23, 0x4, R20 ;  /* 0x0000000417167825 */ /* 0x000fcc00078e0014 */
[----:B------:R-:W2:Y:S01]  /*2030*/  LDG.E R22, desc[UR6][R22.64] ;  /* 0x0000000616167981 */ /* 0x000ea2000c1e1900 */
[----:B-----5:R-:W-:-:S04]  /*2040*/  FFMA R24, R24, R24, R17 ;  /* 0x0000001818187223 */ /* 0x020fc80000000011 */
[----:B----4-:R-:W-:-:S04]  /*2050*/  FFMA R24, R16, R16, R24 ;  /* 0x0000001010187223 */ /* 0x010fc80000000018 */
[----:B------:R-:W-:Y:S01]  /*2060*/  FFMA R24, R29, R29, R24 ;  /* 0x0000001d1d187223 */ /* 0x000fe20000000018 */
[----:B------:R-:W-:-:S03]  /*2070*/  IADD3 R0, PT, PT, R0, 0x8, RZ ;  /* 0x0000000800007810 */ /* 0x000fc60007ffe0ff */
[----:B---3--:R-:W-:-:S04]  /*2080*/  FFMA R15, R15, R15, R24 ;  /* 0x0000000f0f0f7223 */ /* 0x008fc80000000018 */
[----:B--2---:R-:W-:-:S04]  /*2090*/  FFMA R15, R28, R28, R15 ;  /* 0x0000001c1c0f7223 */ /* 0x004fc8000000000f */
[----:B------:R-:W-:-:S07]  /*20a0*/  FFMA R15, R22, R22, R15 ;  /* 0x00000016160f7223 */ /* 0x000fce000000000f */
.L_x_40:
[----:B------:R-:W-:Y:S05]  /*20b0*/  BRA.U !UP1, `(.L_x_37) ;  /* 0x00000001098c7547 */ /* 0x000fea000b800000 */
[----:B------:R-:W-:Y:S02]  /*20c0*/  UIADD3 UR4, UPT, UPT, UR9, -0x1, URZ ;  /* 0xffffffff09047890 */ /* 0x000fe4000fffe0ff */
[----:B------:R-:W-:Y:S02]  /*20d0*/  UISETP.NE.AND UP1, UPT, UR10, URZ, UPT ;  /* 0x000000ff0a00728c */ /* 0x000fe4000bf25270 */
[----:B------:R-:W-:-:S09]  /*20e0*/  UISETP.GE.U32.AND UP0, UPT, UR4, 0x3, UPT ;  /* 0x000000030400788c */ /* 0x000fd2000bf06070 */
[----:B------:R-:W-:Y:S05]  /*20f0*/  BRA.U !UP0, `(.L_x_41) ;  /* 0x00000001083c7547 */ /* 0x000fea000b800000 */
[----:B-12-4-:R-:W0:Y:S02]  /*2100*/  LDC R17, c[0x0][0x3bc] ;  /* 0x0000ef00ff117b82 */ /* 0x016e240000000800 */
        /* <DEDUP_REMOVED lines=14> */
.L_x_41:
[----:B------:R-:W-:Y:S05]  /*21f0*/  BRA.U !UP1, `(.L_x_37) ;  /* 0x00000001093c7547 */ /* 0x000fea000b800000 */
[----:B------:R-:W1:Y:S02]  /*2200*/  LDC R21, c[0x0][0x3bc] ;  /* 0x0000ef00ff157b82 */ /* 0x000e640000000800 */
[----:B-12-4-:R-:W-:-:S04]  /*2210*/  IMAD R17, R0, R21, RZ ;  /* 0x0000001500117224 */ /* 0x016fc800078e02ff */
        /* <DEDUP_REMOVED lines=13> */
.L_x_37:
[----:B------:R-:W-:Y:S05]  /*22f0*/  @P0 BRA `(.L_x_34) ;  /* 0x0000000000900947 */ /* 0x000fea0003800000 */
[----:B-12-4-:R-:W0:Y:S01]  /*2300*/  LDC.64 R16, c[0x0][0x390] ;  /* 0x0000e400ff107b82 */ /* 0x016e220000000a00 */
        /* <DEDUP_REMOVED lines=11> */
.L_x_43:
[C---:B0-----:R-:W-:Y:S01]  /*23c0*/  FMUL.FTZ R20, R18.reuse, R15 ;  /* 0x0000000f12147220 */ /* 0x041fe20000410000 */
[----:B------:R-:W-:-:S03]  /*23d0*/  FMUL.FTZ R0, R18, 0.5 ;  /* 0x3f00000012007820 */ /* 0x000fc60000410000 */
[----:B------:R-:W-:-:S04]  /*23e0*/  FFMA R17, -R20, R20, R15 ;  /* 0x0000001414117223 */ /* 0x000fc8000000010f */
[----:B------:R-:W-:-:S07]  /*23f0*/  FFMA R20, R17, R0, R20 ;  /* 0x0000000011147223 */ /* 0x000fce0000000014 */
.L_x_44:
[----:B------:R-:W-:Y:S05]  /*2400*/  BSYNC.RECONVERGENT B0 ;  /* 0x0000000000007941 */ /* 0x000fea0003800200 */
.L_x_42:
        /* <DEDUP_REMOVED lines=13> */
.L_x_46:
[----:B------:R-:W-:Y:S05]  /*24e0*/  BSYNC.RECONVERGENT B4 ;  /* 0x0000000000047941 */ /* 0x000fea0003800200 */
.L_x_45:
[----:B------:R-:W-:-:S05]  /*24f0*/  FMUL R15, R24, R0 ;  /* 0x00000000180f7220 */ /* 0x000fca0000400000 */
[----:B------:R0:W-:Y:S04]  /*2500*/  STG.E desc[UR6][R4.64], R15 ;  /* 0x0000000f04007986 */ /* 0x0001e8000c101906 */
[----:B------:R-:W2:Y:S02]  /*2510*/  LDG.E R0, desc[UR6][R26.64] ;  /* 0x000000061a007981 */ /* 0x000ea4000c1e1900 */
[----:B--2---:R-:W-:-:S05]  /*2520*/  FADD R17, R15, R0 ;  /* 0x000000000f117221 */ /* 0x004fca0000000000 */
[----:B------:R0:W-:Y:S02]  /*2530*/  STG.E desc[UR6][R26.64], R17 ;  /* 0x000000111a007986 */ /* 0x0001e4000c101906 */
.L_x_34:
[----:B------:R-:W-:Y:S05]  /*2540*/  BSYNC.RECONVERGENT B3 ;  /* 0x0000000000037941 */ /* 0x000fea0003800200 */
.L_x_33:
[----:B------:R-:W3:Y:S01]  /*2550*/  LDCU UR4, c[0x0][0x3bc] ;  /* 0x00007780ff0477ac */ /* 0x000ee20008000800 */
[----:B------:R-:W-:-:S04]  /*2560*/  IADD3 R25, PT, PT, R25, 0x1, RZ ;  /* 0x0000000119197810 */ /* 0x000fc80007ffe0ff */
[----:B---3--:R-:W-:-:S13]  /*2570*/  ISETP.NE.AND P0, PT, R25, UR4, PT ;  /* 0x0000000419007c0c */ /* 0x008fda000bf05270 */
[----:B------:R-:W-:Y:S05]  /*2580*/  @P0 BRA `(.L_x_47) ;  /* 0xfffffff400100947 */ /* 0x000fea000383ffff */
.L_x_27:
[----:B------:R-:W-:Y:S05]  /*2590*/  BSYNC.RECONVERGENT B2 ;  /* 0x0000000000027941 */ /* 0x000fea0003800200 */
.L_x_26:
[----:B------:R-:W-:Y:S06]  /*25a0*/  BAR.SYNC.DEFER_BLOCKING 0x0 ;  /* 0x0000000000007b1d */ /* 0x000fec0000010000 */
[----:B------:R-:W-:Y:S04]  /*25b0*/  BSSY.RECONVERGENT B0, `(.L_x_48) ;  /* 0x000001e000007945 */ /* 0x000fe80003800200 */
[----:B------:R-:W-:Y:S05]  /*25c0*/  @P5 BRA `(.L_x_49) ;  /* 0x0000000000705947 */ /* 0x000fea0003800000 */
[----:B012-4-:R-:W3:Y:S08]  /*25d0*/  LDC.64 R16, c[0x0][0x398] ;  /* 0x0000e600ff107b82 */ /* 0x017ef00000000a00 */
[----:B------:R-:W0:Y:S01]  /*25e0*/  LDC R0, c[0x0][0x3b8] ;  /* 0x0000ee00ff007b82 */ /* 0x000e220000000800 */
[----:B---3--:R-:W2:Y:S02]  /*25f0*/  LDG.E.64 R18, desc[UR6][R16.64+0x8] ;  /* 0x0000080610127981 */ /* 0x008ea4000c1e1b00 */
[----:B--2---:R-:W-:-:S02]  /*2600*/  IMAD.WIDE R20, R14, 0x4, R18 ;  /* 0x000000040e147825 */ /* 0x004fc400078e0212 */
[----:B------:R-:W2:Y:S04]  /*2610*/  LDG.E.64 R18, desc[UR6][R16.64+0x10] ;  /* 0x0000100610127981 */ /* 0x000ea8000c1e1b00 */
[----:B------:R-:W3:Y:S01]  /*2620*/  LDG.E R21, desc[UR6][R20.64] ;  /* 0x0000000614157981 */ /* 0x000ee2000c1e1900 */
[----:B0-----:R-:W-:Y:S01]  /*2630*/  FMUL R0, R0, 0.5 ;  /* 0x3f00000000007820 */ /* 0x001fe20000400000 */
        /* <DEDUP_REMOVED lines=21> */
.L_x_49:
[----:B------:R-:W-:Y:S05]  /*2790*/  BSYNC.RECONVERGENT B0 ;  /* 0x0000000000007941 */ /* 0x000fea0003800200 */
.L_x_48:
[----:B------:R-:W-:Y:S06]  /*27a0*/  BAR.SYNC.DEFER_BLOCKING 0x0 ;  /* 0x0000000000007b1d */ /* 0x000fec0000010000 */
[----:B------:R-:W-:Y:S04]  /*27b0*/  BSSY.RECONVERGENT B2, `(.L_x_50) ;  /* 0x00000f8000027945 */ /* 0x000fe80003800200 */
[----:B------:R-:W-:Y:S05]  /*27c0*/  @P6 BRA `(.L_x_51) ;  /* 0x0000000c00d86947 */ /* 0x000fea0003800000 */
[----:B0----5:R-:W0:Y:S08]  /*27d0*/  LDC.64 R26, c[0x0][0x3a0] ;  /* 0x0000e800ff1a7b82 */ /* 0x021e300000000a00 */
[----:B------:R-:W1:Y:S01]  /*27e0*/  LDC R0, c[0x0][0x3c0] ;  /* 0x0000f000ff007b82 */ /* 0x000e620000000800 */
[----:B0-----:R-:W5:Y:S01]  /*27f0*/  LDG.E.64 R26, desc[UR6][R26.64+0x10] ;  /* 0x000010061a1a7981 */ /* 0x001f62000c1e1b00 */
[----:B-1----:R-:W-:-:S13]  /*2800*/  ISETP.GE.AND P4, PT, R0, 0x1, PT ;  /* 0x000000010000780c */ /* 0x002fda0003f86270 */
[----:B------:R-:W-:Y:S05]  /*2810*/  @!P4 BRA `(.L_x_52) ;  /* 0x0000000000bcc947 */ /* 0x000fea0003800000 */
[----:B------:R-:W-:Y:S01]  /*2820*/  UISETP.GE.U32.AND UP0, UPT, UR8, 0x7, UPT ;  /* 0x000000070800788c */ /* 0x000fe2000bf06070 */
[----:B------:R-:W-:-:S08]  /*2830*/  HFMA2 R0, -RZ, RZ, 0, 0 ;  /* 0x00000000ff007431 */ /* 0x000fd000000001ff */
[----:B------:R-:W-:Y:S05]  /*2840*/  BRA.U !UP0, `(.L_x_53) ;  /* 0x0000000108447547 */ /* 0x000fea000b800000 */
[----:B------:R-:W-:Y:S01]  /*2850*/  BSSY.RECONVERGENT B0, `(.L_x_54) ;  /* 0x000000f000007945 */ /* 0x000fe20003800200 */
[----:B------:R-:W-:-:S07]  /*2860*/  MOV R0, RZ ;  /* 0x000000ff00007202 */ /* 0x000fce0000000f00 */
.L_x_55:
[----:B0-2-4-:R-:W-:Y:S02]  /*2870*/  IADD3 R17, PT, PT, R13, R0, RZ ;  /* 0x000000000d117210 */ /* 0x015fe40007ffe0ff */
        /* <DEDUP_REMOVED lines=13> */
.L_x_54:
[----:B------:R-:W-:-:S07]  /*2950*/  MOV R0, R10 ;  /* 0x0000000a00007202 */ /* 0x000fce0000000f00 */
.L_x_53:
[----:B------:R-:W-:-:S09]  /*2960*/  UISETP.NE.AND UP0, UPT, UR9, URZ, UPT ;  /* 0x000000ff0900728c */ /* 0x000fd2000bf05270 */
[----:B------:R-:W-:Y:S05]  /*2970*/  BRA.U !UP0, `(.L_x_52) ;  /* 0x0000000108647547 */ /* 0x000fea000b800000 */
[----:B------:R-:W-:Y:S02]  /*2980*/  UIADD3 UR4, UPT, UPT, UR9, -0x1, URZ ;  /* 0xffffffff09047890 */ /* 0x000fe4000fffe0ff */
[----:B------:R-:W-:Y:S02]  /*2990*/  UISETP.NE.AND UP1, UPT, UR10, URZ, UPT ;  /* 0x000000ff0a00728c */ /* 0x000fe4000bf25270 */
[----:B------:R-:W-:-:S09]  /*29a0*/  UISETP.GE.U32.AND UP0, UPT, UR4, 0x3, UPT ;  /* 0x000000030400788c */ /* 0x000fd2000bf06070 */
[----:B------:R-:W-:Y:S05]  /*29b0*/  BRA.U !UP0, `(.L_x_56) ;  /* 0x00000001081c7547 */ /* 0x000fea000b800000 */
[----:B0-2-4-:R-:W-:Y:S02]  /*29c0*/  IADD3 R17, PT, PT, R13, R0, RZ ;  /* 0x000000000d117210 */ /* 0x015fe40007ffe0ff */
[----:B------:R-:W-:-:S03]  /*29d0*/  IADD3 R0, PT, PT, R0, 0x4, RZ ;  /* 0x0000000400007810 */ /* 0x000fc60007ffe0ff */
[----:B-----5:R-:W-:-:S05]  /*29e0*/  IMAD.WIDE R16, R17, 0x4, R26 ;  /* 0x0000000411107825 */ /* 0x020fca00078e021a */
[----:B------:R1:W-:Y:S04]  /*29f0*/  STG.E desc[UR6][R16.64], RZ ;  /* 0x000000ff10007986 */ /* 0x0003e8000c101906 */
[----:B------:R1:W-:Y:S04]  /*2a00*/  STG.E desc[UR6][R16.64+0x4], RZ ;  /* 0x000004ff10007986 */ /* 0x0003e8000c101906 */
[----:B------:R1:W-:Y:S04]  /*2a10*/  STG.E desc[UR6][R16.64+0x8], RZ ;  /* 0x000008ff10007986 */ /* 0x0003e8000c101906 */
[----:B------:R1:W-:Y:S02]  /*2a20*/  STG.E desc[UR6][R16.64+0xc], RZ ;  /* 0x00000cff10007986 */ /* 0x0003e4000c101906 */
.L_x_56:
        /* <DEDUP_REMOVED lines=14> */
.L_x_52:
[----:B------:R-:W0:Y:S02]  /*2b10*/  LDCU UR4, c[0x0][0x3bc] ;  /* 0x00007780ff0477ac */ /* 0x000e240008000800 */
[----:B0-----:R-:W-:-:S09]  /*2b20*/  UISETP.GE.AND UP0, UPT, UR4, 0x1, UPT ;  /* 0x000000010400788c */ /* 0x001fd2000bf06270 */
[----:B------:R-:W-:Y:S05]  /*2b30*/  BRA.U !UP0, `(.L_x_51) ;  /* 0x0000000908fc7547 */ /* 0x000fea000b800000 */
[----:B---3--:R-:W-:Y:S01]  /*2b40*/  IADD3 R15, PT, PT, R14, R13, RZ ;  /* 0x0000000d0e0f7210 */ /* 0x008fe20007ffe0ff */
[----:B------:R-:W-:-:S04]  /*2b50*/  HFMA2 R25, -RZ, RZ, 0, 0 ;  /* 0x00000000ff197431 */ /* 0x000fc800000001ff */
[----:B-----5:R-:W-:-:S07]  /*2b60*/  IMAD.WIDE R26, R15, 0x4, R26 ;  /* 0x000000040f1a7825 */ /* 0x020fce00078e021a */
.L_x_71:
        /* <DEDUP_REMOVED lines=14> */
.L_x_60:
[----:B------:R-:W-:Y:S05]  /*2c50*/  BSYNC.RECONVERGENT B0 ;  /* 0x0000000000007941 */ /* 0x000fea0003800200 */
.L_x_59:
        /* <DEDUP_REMOVED lines=8> */
.L_x_63:
        /* <DEDUP_REMOVED lines=54> */
.L_x_62:
        /* <DEDUP_REMOVED lines=33> */
.L_x_64:
        /* <DEDUP_REMOVED lines=20> */
.L_x_65:
        /* <DEDUP_REMOVED lines=16> */
.L_x_61:
        /* <DEDUP_REMOVED lines=13> */
.L_x_67:
[C---:B0-----:R-:W-:Y:S01]  /*3560*/  FMUL.FTZ R20, R18.reuse, R15 ;  /* 0x0000000f12147220 */ /* 0x041fe20000410000 */
[----:B------:R-:W-:-:S03]  /*3570*/  FMUL.FTZ R0, R18, 0.5 ;  /* 0x3f00000012007820 */ /* 0x000fc60000410000 */
[----:B------:R-:W-:-:S04]  /*3580*/  FFMA R17, -R20, R20, R15 ;  /* 0x0000001414117223 */ /* 0x000fc8000000010f */
[----:B------:R-:W-:-:S07]  /*3590*/  FFMA R20, R17, R0, R20 ;  /* 0x0000000011147223 */ /* 0x000fce0000000014 */
.L_x_68:
[----:B------:R-:W-:Y:S05]  /*35a0*/  BSYNC.RECONVERGENT B0 ;  /* 0x0000000000007941 */ /* 0x000fea0003800200 */
.L_x_66:
        /* <DEDUP_REMOVED lines=13> */
.L_x_70:
[----:B------:R-:W-:Y:S05]  /*3680*/  BSYNC.RECONVERGENT B4 ;  /* 0x0000000000047941 */ /* 0x000fea0003800200 */
.L_x_69:
[----:B------:R-:W-:-:S05]  /*3690*/  FMUL R15, R24, R0 ;  /* 0x00000000180f7220 */ /* 0x000fca0000400000 */
[----:B------:R0:W-:Y:S04]  /*36a0*/  STG.E desc[UR6][R4.64], R15 ;  /* 0x0000000f04007986 */ /* 0x0001e8000c101906 */
[----:B------:R-:W2:Y:S02]  /*36b0*/  LDG.E R0, desc[UR6][R26.64] ;  /* 0x000000061a007981 */ /* 0x000ea4000c1e1900 */
[----:B--2---:R-:W-:-:S05]  /*36c0*/  FADD R17, R15, R0 ;  /* 0x000000000f117221 */ /* 0x004fca0000000000 */
[----:B------:R0:W-:Y:S02]  /*36d0*/  STG.E desc[UR6][R26.64], R17 ;  /* 0x000000111a007986 */ /* 0x0001e4000c101906 */
.L_x_58:
[----:B------:R-:W-:Y:S05]  /*36e0*/  BSYNC.RECONVERGENT B3 ;  /* 0x0000000000037941 */ /* 0x000fea0003800200 */
.L_x_57:
[----:B------:R-:W3:Y:S01]  /*36f0*/  LDCU UR4, c[0x0][0x3bc] ;  /* 0x00007780ff0477ac */ /* 0x000ee20008000800 */
[----:B------:R-:W-:-:S04]  /*3700*/  IADD3 R25, PT, PT, R25, 0x1, RZ ;  /* 0x0000000119197810 */ /* 0x000fc80007ffe0ff */
[----:B---3--:R-:W-:-:S13]  /*3710*/  ISETP.NE.AND P0, PT, R25, UR4, PT ;  /* 0x0000000419007c0c */ /* 0x008fda000bf05270 */
[----:B------:R-:W-:Y:S05]  /*3720*/  @P0 BRA `(.L_x_71) ;  /* 0xfffffff400100947 */ /* 0x000fea000383ffff */
.L_x_51:
[----:B------:R-:W-:Y:S05]  /*3730*/  BSYNC.RECONVERGENT B2 ;  /* 0x0000000000027941 */ /* 0x000fea0003800200 */
.L_x_50:
[----:B------:R-:W-:Y:S06]  /*3740*/  BAR.SYNC.DEFER_BLOCKING 0x0 ;  /* 0x0000000000007b1d */ /* 0x000fec0000010000 */
[----:B------:R-:W-:Y:S04]  /*3750*/  BSSY.RECONVERGENT B0, `(.L_x_72) ;  /* 0x000001d000007945 */ /* 0x000fe80003800200 */
[----:B------:R-:W-:Y:S05]  /*3760*/  @P5 BRA `(.L_x_73) ;  /* 0x00000000006c5947 */ /* 0x000fea0003800000 */
[----:B012-4-:R-:W3:Y:S01]  /*3770*/  LDC.64 R16, c[0x0][0x398] ;  /* 0x0000e600ff107b82 */ /* 0x017ee20000000a00 */
[----:B------:R-:W0:Y:S07]  /*3780*/  LDCU UR4, c[0x0][0x3b8] ;  /* 0x00007700ff0477ac */ /* 0x000e2e0008000800 */
[----:B-----5:R-:W1:Y:S01]  /*3790*/  LDC.64 R26, c[0x0][0x380] ;  /* 0x0000e000ff1a7b82 */ /* 0x020e620000000a00 */
[----:B---3--:R-:W2:Y:S02]  /*37a0*/  LDG.E.64 R18, desc[UR6][R16.64+0x10] ;  /* 0x0000100610127981 */ /* 0x008ea4000c1e1b00 */
[----:B--2---:R-:W-:-:S02]  /*37b0*/  IMAD.WIDE R20, R14, 0x4, R18 ;  /* 0x000000040e147825 */ /* 0x004fc400078e0212 */
[----:B------:R-:W2:Y:S04]  /*37c0*/  LDG.E.64 R18, desc[UR6][R16.64+0x18] ;  /* 0x0000180610127981 */ /* 0x000ea8000c1e1b00 */
[----:B------:R-:W0:Y:S01]  /*37d0*/  LDG.E R20, desc[UR6][R20.64] ;  /* 0x0000000614147981 */ /* 0x000e22000c1e1900 */
[----:B--2---:R-:W-:-:S04]  /*37e0*/  IMAD.WIDE R18, R14, 0x4, R18 ;  /* 0x000000040e127825 */ /* 0x004fc800078e0212 */
[----:B0-----:R-:W-:-:S05]  /*37f0*/  FMUL R15, R20, UR4 ;  /* 0x00000004140f7c20 */ /* 0x001fca0008400000 */
[----:B------:R0:W-:Y:S04]  /*3800*/  STG.E desc[UR6][R18.64], R15 ;  /* 0x0000000f12007986 */ /* 0x0001e8000c101906 */
[----:B------:R-:W2:Y:S04]  /*3810*/  LDG.E.64 R22, desc[UR6][R16.64+0x18] ;  /* 0x0000180610167981 */ /* 0x000ea8000c1e1b00 */
[----:B------:R-:W3:Y:S01]  /*3820*/  LDG.E R0, desc[UR6][R6.64] ;  /* 0x0000000606007981 */ /* 0x000ee2000c1e1900 */
[----:B--2---:R-:W-:-:S05]  /*3830*/  IMAD.WIDE R22, R14, 0x4, R22 ;  /* 0x000000040e167825 */ /* 0x004fca00078e0216 */
[----:B------:R-:W3:Y:S02]  /*3840*/  LDG.E R25, desc[UR6][R22.64] ;  /* 0x0000000616197981 */ /* 0x000ee4000c1e1900 */
[----:B---3--:R-:W-:Y:S02]  /*3850*/  FADD R29, R0, R25 ;  /* 0x00000019001d7221 */ /* 0x008fe40000000000 */
[----:B------:R-:W0:Y:S03]  /*3860*/  LDC.64 R24, c[0x0][0x3a8] ;  /* 0x0000ea00ff187b82 */ /* 0x000e260000000a00 */
[----:B------:R2:W-:Y:S04]  /*3870*/  STG.E desc[UR6][R22.64], R29 ;  /* 0x0000001d16007986 */ /* 0x0005e8000c101906 */
[----:B------:R-:W3:Y:S02]  /*3880*/  LDG.E.64 R20, desc[UR6][R16.64+0x10] ;  /* 0x0000100610147981 */ /* 0x000ee4000c1e1b00 */
[----:B---3--:R-:W-:-:S06]  /*3890*/  IMAD.WIDE R20, R14, 0x4, R20 ;  /* 0x000000040e147825 */ /* 0x008fcc00078e0214 */
[----:B------:R-:W3:Y:S01]  /*38a0*/  LDG.E R20, desc[UR6][R20.64] ;  /* 0x0000000614147981 */ /* 0x000ee2000c1e1900 */
[----:B0-----:R-:W-:-:S04]  /*38b0*/  IMAD.WIDE R18, R14, 0x4, R24 ;  /* 0x000000040e127825 */ /* 0x001fc800078e0218 */
[----:B-1----:R-:W-:-:S04]  /*38c0*/  IMAD.WIDE R26, R14, 0x4, R26 ;  /* 0x000000040e1a7825 */ /* 0x002fc800078e021a */
[----:B---3--:R-:W-:-:S05]  /*38d0*/  FMUL R15, R20, UR4 ;  /* 0x00000004140f7c20 */ /* 0x008fca0008400000 */
[----:B------:R0:W-:Y:S04]  /*38e0*/  STG.E desc[UR6][R18.64], R15 ;  /* 0x0000000f12007986 */ /* 0x0001e8000c101906 */
[----:B------:R-:W2:Y:S02]  /*38f0*/  LDG.E R26, desc[UR6][R26.64] ;  /* 0x000000061a1a7981 */ /* 0x000ea4000c1e1900 */
[----:B--2---:R-:W-:-:S05]  /*3900*/  FADD R23, R15, R26 ;  /* 0x0000001a0f177221 */ /* 0x004fca0000000000 */
[----:B------:R0:W-:Y:S02]  /*3910*/  STG.E desc[UR6][R18.64], R23 ;  /* 0x0000001712007986 */ /* 0x0001e4000c101906 */
.L_x_73:
[----:B------:R-:W-:Y:S05]  /*3920*/  BSYNC.RECONVERGENT B0 ;  /* 0x0000000000007941 */ /* 0x000fea0003800200 */
.L_x_72:
        /* <DEDUP_REMOVED lines=13> */
.L_x_79:
        /* <DEDUP_REMOVED lines=14> */
.L_x_78:
[----:B------:R-:W-:-:S07]  /*3ae0*/  MOV R0, R10 ;  /* 0x0000000a00007202 */ /* 0x000fce0000000f00 */
.L_x_77:
        /* <DEDUP_REMOVED lines=13> */
.L_x_80:
        /* <DEDUP_REMOVED lines=14> */
.L_x_76:
[----:B------:R-:W0:Y:S02]  /*3ca0*/  LDCU UR4, c[0x0][0x3bc] ;  /* 0x00007780ff0477ac */ /* 0x000e240008000800 */
[----:B0-----:R-:W-:-:S09]  /*3cb0*/  UISETP.GE.AND UP0, UPT, UR4, 0x1, UPT ;  /* 0x000000010400788c */ /* 0x001fd2000bf06270 */
[----:B------:R-:W-:Y:S05]  /*3cc0*/  BRA.U !UP0, `(.L_x_75) ;  /* 0x0000000908fc7547 */ /* 0x000fea000b800000 */
[----:B---3--:R-:W-:Y:S01]  /*3cd0*/  IADD3 R15, PT, PT, R14, R13, RZ ;  /* 0x0000000d0e0f7210 */ /* 0x008fe20007ffe0ff */
[----:B------:R-:W-:-:S04]  /*3ce0*/  HFMA2 R25, -RZ, RZ, 0, 0 ;  /* 0x00000000ff197431 */ /* 0x000fc800000001ff */
[----:B-----5:R-:W-:-:S07]  /*3cf0*/  IMAD.WIDE R26, R15, 0x4, R26 ;  /* 0x000000040f1a7825 */ /* 0x020fce00078e021a */
.L_x_95:
        /* <DEDUP_REMOVED lines=14> */
.L_x_84:
[----:B------:R-:W-:Y:S05]  /*3de0*/  BSYNC.RECONVERGENT B0 ;  /* 0x0000000000007941 */ /* 0x000fea0003800200 */
.L_x_83:
        /* <DEDUP_REMOVED lines=8> */
.L_x_87:
        /* <DEDUP_REMOVED lines=54> */
.L_x_86:
        /* <DEDUP_REMOVED lines=33> */
.L_x_88:
        /* <DEDUP_REMOVED lines=20> */
.L_x_89:
        /* <DEDUP_REMOVED lines=16> */
.L_x_85:
        /* <DEDUP_REMOVED lines=13> */
.L_x_91:
[C---:B0-----:R-:W-:Y:S01]  /*46f0*/  FMUL.FTZ R20, R18.reuse, R15 ;  /* 0x0000000f12147220 */ /* 0x041fe20000410000 */
[----:B------:R-:W-:-:S03]  /*4700*/  FMUL.FTZ R0, R18, 0.5 ;  /* 0x3f00000012007820 */ /* 0x000fc60000410000 */
[----:B------:R-:W-:-:S04]  /*4710*/  FFMA R17, -R20, R20, R15 ;  /* 0x0000001414117223 */ /* 0x000fc8000000010f */
[----:B------:R-:W-:-:S07]  /*4720*/  FFMA R20, R17, R0, R20 ;  /* 0x0000000011147223 */ /* 0x000fce0000000014 */
.L_x_92:
[----:B------:R-:W-:Y:S05]  /*4730*/  BSYNC.RECONVERGENT B0 ;  /* 0x0000000000007941 */ /* 0x000fea0003800200 */
.L_x_90:
        /* <DEDUP_REMOVED lines=13> */
.L_x_94:
[----:B------:R-:W-:Y:S05]  /*4810*/  BSYNC.RECONVERGENT B4 ;  /* 0x0000000000047941 */ /* 0x000fea0003800200 */
.L_x_93:
[----:B------:R-:W-:-:S05]  /*4820*/  FMUL R15, R24, R0 ;  /* 0x00000000180f7220 */ /* 0x000fca0000400000 */
[----:B------:R0:W-:Y:S04]  /*4830*/  STG.E desc[UR6][R4.64], R15 ;  /* 0x0000000f04007986 */ /* 0x0001e8000c101906 */
[----:B------:R-:W2:Y:S02]  /*4840*/  LDG.E R0, desc[UR6][R26.64] ;  /* 0x000000061a007981 */ /* 0x000ea4000c1e1900 */
[----:B--2---:R-:W-:-:S05]  /*4850*/  FADD R17, R15, R0 ;  /* 0x000000000f117221 */ /* 0x004fca0000000000 */
[----:B------:R0:W-:Y:S02]  /*4860*/  STG.E desc[UR6][R26.64], R17 ;  /* 0x000000111a007986 */ /* 0x0001e4000c101906 */
.L_x_82:
[----:B------:R-:W-:Y:S05]  /*4870*/  BSYNC.RECONVERGENT B3 ;  /* 0x0000000000037941 */ /* 0x000fea0003800200 */
.L_x_81:
[----:B------:R-:W3:Y:S01]  /*4880*/  LDCU UR4, c[0x0][0x3bc] ;  /* 0x00007780ff0477ac */ /* 0x000ee20008000800 */
[----:B------:R-:W-:-:S04]  /*4890*/  IADD3 R25, PT, PT, R25, 0x1, RZ ;  /* 0x0000000119197810 */ /* 0x000fc80007ffe0ff */
[----:B---3--:R-:W-:-:S13]  /*48a0*/  ISETP.NE.AND P0, PT, R25, UR4, PT ;  /* 0x0000000419007c0c */ /* 0x008fda000bf05270 */
[----:B------:R-:W-:Y:S05]  /*48b0*/  @P0 BRA `(.L_x_95) ;  /* 0xfffffff400100947 */ /* 0x000fea000383ffff */
.L_x_75:
[----:B------:R-:W-:Y:S05]  /*48c0*/  BSYNC.RECONVERGENT B2 ;  /* 0x0000000000027941 */ /* 0x000fea0003800200 */
.L_x_74:
[----:B------:R-:W-:Y:S06]  /*48d0*/  BAR.SYNC.DEFER_BLOCKING 0x0 ;  /* 0x0000000000007b1d */ /* 0x000fec0000010000 */
[----:B------:R-:W-:Y:S04]  /*48e0*/  BSSY.RECONVERGENT B0, `(.L_x_96) ;  /* 0x000006a000007945 */ /* 0x000fe80003800200 */
[----:B------:R-:W-:Y:S05]  /*48f0*/  @P5 BRA `(.L_x_97) ;  /* 0x0000000400a05947 */ /* 0x000fea0003800000 */
[----:B012-4-:R-:W3:Y:S02]  /*4900*/  LDC.64 R16, c[0x0][0x398] ;  /* 0x0000e600ff107b82 */ /* 0x017ee40000000a00 */
[----:B---3--:R-:W2:Y:S02]  /*4910*/  LDG.E.64 R18, desc[UR6][R16.64] ;  /* 0x0000000610127981 */ /* 0x008ea4000c1e1b00 */
[----:B--2---:R-:W-:-:S05]  /*4920*/  IMAD.WIDE R18, R14, 0x4, R18 ;  /* 0x000000040e127825 */ /* 0x004fca00078e0212 */
[----:B------:R-:W2:Y:S02]  /*4930*/  LDG.E R15, desc[UR6][R18.64] ;  /* 0x00000006120f7981 */ /* 0x000ea4000c1e1900 */
[----:B--2---:R-:W-:-:S05]  /*4940*/  FMUL R15, R15, R12 ;  /* 0x0000000c0f0f7220 */ /* 0x004fca0000400000 */
[----:B------:R0:W-:Y:S04]  /*4950*/  STG.E desc[UR6][R18.64], R15 ;  /* 0x0000000f12007986 */ /* 0x0001e8000c101906 */
[----:B------:R-:W2:Y:S02]  /*4960*/  LDG.E.64 R20, desc[UR6][R16.64+0x8] ;  /* 0x0000080610147981 */ /* 0x000ea4000c1e1b00 */
[----:B--2---:R-:W-:-:S05]  /*4970*/  IMAD.WIDE R20, R14, 0x4, R20 ;  /* 0x000000040e147825 */ /* 0x004fca00078e0214 */
[----:B------:R-:W2:Y:S02]  /*4980*/  LDG.E R0, desc[UR6][R20.64] ;  /* 0x0000000614007981 */ /* 0x000ea4000c1e1900 */
[----:B--2--5:R-:W-:-:S05]  /*4990*/  FMUL R27, R0, R11 ;  /* 0x0000000b001b7220 */ /* 0x024fca0000400000 */
[----:B------:R1:W-:Y:S04]  /*49a0*/  STG.E desc[UR6][R20.64], R27 ;  /* 0x0000001b14007986 */ /* 0x0003e8000c101906 */
[----:B------:R-:W2:Y:S02]  /*49b0*/  LDG.E.64 R22, desc[UR6][R16.64+0x10] ;  /* 0x0000100610167981 */ /* 0x000ea4000c1e1b00 */
[----:B--2---:R-:W-:-:S05]  /*49c0*/  IMAD.WIDE R22, R14, 0x4, R22 ;  /* 0x000000040e167825 */ /* 0x004fca00078e0216 */
[----:B------:R-:W2:Y:S02]  /*49d0*/  LDG.E R0, desc[UR6][R22.64] ;  /* 0x0000000616007981 */ /* 0x000ea4000c1e1900 */
[----:B--2---:R-:W-:-:S05]  /*49e0*/  FMUL R29, R0, R11 ;  /* 0x0000000b001d7220 */ /* 0x004fca0000400000 */
[----:B------:R2:W-:Y:S04]  /*49f0*/  STG.E desc[UR6][R22.64], R29 ;  /* 0x0000001d16007986 */ /* 0x0005e8000c101906 */
[----:B0-----:R-:W3:Y:S02]  /*4a00*/  LDG.E.64 R18, desc[UR6][R16.64+0x18] ;  /* 0x0000180610127981 */ /* 0x001ee4000c1e1b00 */
[----:B---3--:R-:W-:-:S05]  /*4a10*/  IMAD.WIDE R24, R14, 0x4, R18 ;  /* 0x000000040e187825 */ /* 0x008fca00078e0212 */
[----:B------:R-:W3:Y:S02]  /*4a20*/  LDG.E R15, desc[UR6][R24.64] ;  /* 0x00000006180f7981 */ /* 0x000ee4000c1e1900 */
[----:B---3--:R-:W-:-:S05]  /*4a30*/  FMUL R15, R15, R12 ;  /* 0x0000000c0f0f7220 */ /* 0x008fca0000400000 */
[----:B------:R0:W-:Y:S04]  /*4a40*/  STG.E desc[UR6][R24.64], R15 ;  /* 0x0000000f18007986 */ /* 0x0001e8000c101906 */
[----:B------:R-:W3:Y:S04]  /*4a50*/  LDG.E.64 R18, desc[UR6][R16.64+0x8] ;  /* 0x0000080610127981 */ /* 0x000ee8000c1e1b00 */
[----:B-1----:R-:W4:Y:S01]  /*4a60*/  LDG.E.64 R20, desc[UR6][R16.64] ;  /* 0x0000000610147981 */ /* 0x002f22000c1e1b00 */
[----:B---3--:R-:W-:-:S04]  /*4a70*/  IMAD.WIDE R26, R14, 0x4, R18 ;  /* 0x000000040e1a7825 */ /* 0x008fc800078e0212 */
[----:B----4-:R-:W-:Y:S02]  /*4a80*/  IMAD.WIDE R18, R14, 0x4, R20 ;  /* 0x000000040e127825 */ /* 0x010fe400078e0214 */
[----:B------:R-:W2:Y:S04]  /*4a90*/  LDG.E R27, desc[UR6][R26.64] ;  /* 0x000000061a1b7981 */ /* 0x000ea8000c1e1900 */
[----:B------:R-:W2:Y:S02]  /*4aa0*/  LDG.E R0, desc[UR6][R18.64] ;  /* 0x0000000612007981 */ /* 0x000ea4000c1e1900 */
[----:B--2---:R-:W-:-:S05]  /*4ab0*/  FADD R29, R0, R27 ;  /* 0x0000001b001d7221 */ /* 0x004fca0000000000 */
[----:B------:R1:W-:Y:S04]  /*4ac0*/  STG.E desc[UR6][R18.64], R29 ;  /* 0x0000001d12007986 */ /* 0x0003e8000c101906 */
[----:B------:R-:W0:Y:S04]  /*4ad0*/  LDG.E.64 R20, desc[UR6][R16.64+0x10] ;  /* 0x0000100610147981 */ /* 0x000e28000c1e1b00 */
[----:B------:R-:W2:Y:S01]  /*4ae0*/  LDG.E.64 R22, desc[UR6][R16.64] ;  /* 0x0000000610167981 */ /* 0x000ea2000c1e1b00 */
[----:B0-----:R-:W-:-:S04]  /*4af0*/  IMAD.WIDE R24, R14, 0x4, R20 ;  /* 0x000000040e187825 */ /* 0x001fc800078e0214 */
[----:B--2---:R-:W-:Y:S02]  /*4b00*/  IMAD.WIDE R20, R14, 0x4, R22 ;  /* 0x000000040e147825 */ /* 0x004fe400078e0216 */
[----:B------:R-:W2:Y:S04]  /*4b10*/  LDG.E R25, desc[UR6][R24.64] ;  /* 0x0000000618197981 */ /* 0x000ea8000c1e1900 */
[----:B------:R-:W2:Y:S02]  /*4b20*/  LDG.E R0, desc[UR6][R20.64] ;  /* 0x0000000614007981 */ /* 0x000ea4000c1e1900 */
[----:B--2---:R-:W-:Y:S02]  /*4b30*/  FADD R15, R0, R25 ;  /* 0x00000019000f7221 */ /* 0x004fe40000000000 */
[----:B------:R-:W0:Y:S03]  /*4b40*/  LDC.64 R24, c[0x0][0x380] ;  /* 0x0000e000ff187b82 */ /* 0x000e260000000a00 */
[----:B------:R0:W-:Y:S04]  /*4b50*/  STG.E desc[UR6][R20.64], R15 ;  /* 0x0000000f14007986 */ /* 0x0001e8000c101906 */
[----:B------:R-:W1:Y:S04]  /*4b60*/  LDG.E.64 R22, desc[UR6][R16.64+0x18] ;  /* 0x0000180610167981 */ /* 0x000e68000c1e1b00 */
[----:B------:R-:W2:Y:S01]  /*4b70*/  LDG.E.64 R26, desc[UR6][R16.64] ;  /* 0x00000006101a7981 */ /* 0x000ea2000c1e1b00 */
[----:B-1----:R-:W-:-:S04]  /*4b80*/  IMAD.WIDE R28, R14, 0x4, R22 ;  /* 0x000000040e1c7825 */ /* 0x002fc800078e0216 */
[----:B--2---:R-:W-:Y:S02]  /*4b90*/  IMAD.WIDE R22, R14, 0x4, R26 ;  /* 0x000000040e167825 */ /* 0x004fe400078e021a */
[----:B------:R-:W2:Y:S04]  /*4ba0*/  LDG.E R29, desc[UR6][R28.64] ;  /* 0x000000061c1d7981 */ /* 0x000ea8000c1e1900 */
[----:B------:R-:W2:Y:S02]  /*4bb0*/  LDG.E R0, desc[UR6][R22.64] ;  /* 0x0000000616007981 */ /* 0x000ea4000c1e1900 */
[----:B--2---:R-:W-:-:S05]  /*4bc0*/  FADD R0, R0, R29 ;  /* 0x0000001d00007221 */ /* 0x004fca0000000000 */
[----:B------:R1:W-:Y:S04]  /*4bd0*/  STG.E desc[UR6][R22.64], R0 ;  /* 0x0000000016007986 */ /* 0x0003e8000c101906 */
[----:B------:R-:W2:Y:S01]  /*4be0*/  LDG.E.64 R18, desc[UR6][R16.64] ;  /* 0x0000000610127981 */ /* 0x000ea2000c1e1b00 */
[----:B0-----:R-:W-:-:S05]  /*4bf0*/  IMAD.WIDE R20, R14, 0x4, R24 ;  /* 0x000000040e147825 */ /* 0x001fca00078e0218 */
[----:B------:R-:W3:Y:S01]  /*4c00*/  LDG.E R15, desc[UR6][R20.64] ;  /* 0x00000006140f7981 */ /* 0x000ee2000c1e1900 */
[----:B--2---:R-:W-:-:S06]  /*4c10*/  IMAD.WIDE R24, R14, 0x4, R18 ;  /* 0x000000040e187825 */ /* 0x004fcc00078e0212 */
[----:B------:R-:W3:Y:S01]  /*4c20*/  LDG.E R24, desc[UR6][R24.64] ;  /* 0x0000000618187981 */ /* 0x000ee2000c1e1900 */
[----:B------:R-:W0:Y:S01]  /*4c30*/  LDC.64 R18, c[0x0][0x3a0] ;  /* 0x0000e800ff127b82 */ /* 0x000e220000000a00 */
[----:B---3--:R-:W-:-:S05]  /*4c40*/  FADD R15, R15, R24 ;  /* 0x000000180f0f7221 */ /* 0x008fca0000000000 */
[----:B------:R2:W-:Y:S04]  /*4c50*/  STG.E desc[UR6][R20.64], R15 ;  /* 0x0000000f14007986 */ /* 0x0005e8000c101906 */
[----:B0-----:R-:W3:Y:S02]  /*4c60*/  LDG.E.64 R26, desc[UR6][R18.64] ;  /* 0x00000006121a7981 */ /* 0x001ee4000c1e1b00 */
[----:B---3--:R-:W-:-:S05]  /*4c70*/  IMAD.WIDE R26, R14, 0x4, R26 ;  /* 0x000000040e1a7825 */ /* 0x008fca00078e021a */
[----:B------:R-:W1:Y:S02]  /*4c80*/  LDG.E R17, desc[UR6][R26.64] ;  /* 0x000000061a117981 */ /* 0x000e64000c1e1900 */
[----:B-1----:R-:W-:-:S05]  /*4c90*/  FMUL R23, R17, R12 ;  /* 0x0000000c11177220 */ /* 0x002fca0000400000 */
[----:B------:R0:W-:Y:S04]  /*4ca0*/  STG.E desc[UR6][R26.64], R23 ;  /* 0x000000171a007986 */ /* 0x0001e8000c101906 */
[----:B------:R-:W3:Y:S02]  /*4cb0*/  LDG.E.64 R16, desc[UR6][R18.64+0x8] ;  /* 0x0000080612107981 */ /* 0x000ee4000c1e1b00 */
[----:B---3--:R-:W-:-:S05]  /*4cc0*/  IMAD.WIDE R16, R14, 0x4, R16 ;  /* 0x000000040e107825 */ /* 0x008fca00078e0210 */
[----:B------:R-:W3:Y:S02]  /*4cd0*/  LDG.E R0, desc[UR6][R16.64] ;  /* 0x0000000610007981 */ /* 0x000ee4000c1e1900 */
[----:B---3--:R-:W-:-:S05]  /*4ce0*/  FMUL R25, R0, R11 ;  /* 0x0000000b00197220 */ /* 0x008fca0000400000 */
[----:B------:R1:W-:Y:S04]  /*4cf0*/  STG.E desc[UR6][R16.64], R25 ;  /* 0x0000001910007986 */ /* 0x0003e8000c101906 */
[----:B--2---:R-:W2:Y:S02]  /*4d00*/  LDG.E.64 R20, desc[UR6][R18.64+0x10] ;  /* 0x0000100612147981 */ /* 0x004ea4000c1e1b00 */
        /* <DEDUP_REMOVED lines=9> */
[----:B-1----:R-:W3:Y:S04]  /*4da0*/  LDG.E.64 R16, desc[UR6][R18.64+0x8] ;  /* 0x0000080612107981 */ /* 0x002ee8000c1e1b00 */
[----:B------:R-:W4:Y:S01]  /*4db0*/  LDG.E.64 R24, desc[UR6][R18.64] ;  /* 0x0000000612187981 */ /* 0x000f22000c1e1b00 */
        /* <DEDUP_REMOVED lines=12> */
[----:B--2---:R-:W-:-:S05]  /*4e80*/  FADD R29, R0, R23 ;  /* 0x00000017001d7221 */ /* 0x004fca0000000000 */
[----:B------:R0:W-:Y:S04]  /*4e90*/  STG.E desc[UR6][R20.64], R29 ;  /* 0x0000001d14007986 */ /* 0x0001e8000c101906 */
[----:B------:R-:W2:Y:S04]  /*4ea0*/  LDG.E.64 R24, desc[UR6][R18.64+0x18] ;  /* 0x0000180612187981 */ /* 0x000ea8000c1e1b00 */
[----:B------:R-:W1:Y:S01]  /*4eb0*/  LDG.E.64 R26, desc[UR6][R18.64] ;  /* 0x00000006121a7981 */ /* 0x000e62000c1e1b00 */
[----:B--2---:R-:W-:-:S04]  /*4ec0*/  IMAD.WIDE R24, R14, 0x4, R24 ;  /* 0x000000040e187825 */ /* 0x004fc800078e0218 */
[----:B-1----:R-:W-:Y:S02]  /*4ed0*/  IMAD.WIDE R16, R14, 0x4, R26 ;  /* 0x000000040e107825 */ /* 0x002fe400078e021a */
[----:B------:R-:W2:Y:S04]  /*4ee0*/  LDG.E R25, desc[UR6][R24.64] ;  /* 0x0000000618197981 */ /* 0x000ea8000c1e1900 */
[----:B------:R-:W2:Y:S02]  /*4ef0*/  LDG.E R0, desc[UR6][R16.64] ;  /* 0x0000000610007981 */ /* 0x000ea4000c1e1900 */
[----:B--2---:R-:W-:-:S05]  /*4f00*/  FADD R15, R0, R25 ;  /* 0x00000019000f7221 */ /* 0x004fca0000000000 */
[----:B------:R1:W-:Y:S04]  /*4f10*/  STG.E desc[UR6][R16.64], R15 ;  /* 0x0000000f10007986 */ /* 0x0003e8000c101906 */
[----:B------:R-:W2:Y:S04]  /*4f20*/  LDG.E.64 R22, desc[UR6][R18.64] ;  /* 0x0000000612167981 */ /* 0x000ea8000c1e1b00 */
[----:B------:R-:W0:Y:S01]  /*4f30*/  LDG.E R0, desc[UR6][R6.64] ;  /* 0x0000000606007981 */ /* 0x000e22000c1e1900 */
[----:B--2---:R-:W-:-:S06]  /*4f40*/  IMAD.WIDE R22, R14, 0x4, R22 ;  /* 0x000000040e167825 */ /* 0x004fcc00078e0216 */
[----:B------:R-:W0:Y:S02]  /*4f50*/  LDG.E R23, desc[UR6][R22.64] ;  /* 0x0000000616177981 */ /* 0x000e24000c1e1900 */
[----:B0-----:R-:W-:-:S05]  /*4f60*/  FADD R21, R0, R23 ;  /* 0x0000001700157221 */ /* 0x001fca0000000000 */
[----:B------:R1:W-:Y:S02]  /*4f70*/  STG.E desc[UR6][R6.64], R21 ;  /* 0x0000001506007986 */ /* 0x0003e4000c101906 */
.L_x_97:
[----:B------:R-:W-:Y:S05]  /*4f80*/  BSYNC.RECONVERGENT B0 ;  /* 0x0000000000007941 */ /* 0x000fea0003800200 */
.L_x_96:
[----:B------:R-:W-:Y:S05]  /*4f90*/  BRA `(.L_x_98) ;  /* 0xffffffb400007947 */ /* 0x000fea000383ffff */
        .weak           $__internal_0_$__cuda_sm20_sqrt_rn_f32_slowpath
        .type           $__internal_0_$__cuda_sm20_sqrt_rn_f32_slowpath,@function
        .size           $__internal_0_$__cuda_sm20_sqrt_rn_f32_slowpath,($__internal_1_$__cuda_sm3x_div_rn_noftz_f32_slowpath - $__internal_0_$__cuda_sm20_sqrt_rn_f32_slowpath)
$__internal_0_$__cuda_sm20_sqrt_rn_f32_slowpath:
[----:B------:R-:W-:-:S13]  /*4fa0*/  LOP3.LUT P0, RZ, R15, 0x7fffffff, RZ, 0xc0, !PT ;  /* 0x7fffffff0fff7812 */ /* 0x000fda000780c0ff */
[----:B------:R-:W-:Y:S01]  /*4fb0*/  @!P0 MOV R20, R15 ;  /* 0x0000000f00148202 */ /* 0x000fe20000000f00 */
[----:B------:R-:W-:Y:S06]  /*4fc0*/  @!P0 BRA `(.L_x_99) ;  /* 0x0000000000408947 */ /* 0x000fec0003800000 */
[----:B------:R-:W-:-:S13]  /*4fd0*/  FSETP.GEU.FTZ.AND P0, PT, R15, RZ, PT ;  /* 0x000000ff0f00720b */ /* 0x000fda0003f1e000 */
[----:B------:R-:W-:Y:S01]  /*4fe0*/  @!P0 MOV R20, 0x7fffffff ;  /* 0x7fffffff00148802 */ /* 0x000fe20000000f00 */
[----:B------:R-:W-:Y:S06]  /*4ff0*/  @!P0 BRA `(.L_x_99) ;  /* 0x0000000000348947 */ /* 0x000fec0003800000 */
[----:B------:R-:W-:-:S13]  /*5000*/  FSETP.GTU.FTZ.AND P0, PT, |R15|, +INF , PT ;  /* 0x7f8000000f00780b */ /* 0x000fda0003f1c200 */
[----:B------:R-:W-:Y:S01]  /*5010*/  @P0 FADD.FTZ R20, R15, 1 ;  /* 0x3f8000000f140421 */ /* 0x000fe20000010000 */
[----:B------:R-:W-:Y:S06]  /*5020*/  @P0 BRA `(.L_x_99) ;  /* 0x0000000000280947 */ /* 0x000fec0003800000 */
[----:B------:R-:W-:-:S13]  /*5030*/  FSETP.NEU.FTZ.AND P0, PT, |R15|, +INF , PT ;  /* 0x7f8000000f00780b */ /* 0x000fda0003f1d200 */
[----:B------:R-:W-:Y:S01]  /*5040*/  @P0 FFMA R19, R15, 1.84467440737095516160e+19, RZ ;  /* 0x5f8000000f130823 */ /* 0x000fe200000000ff */
[----:B------:R-:W-:-:S03]  /*5050*/  @!P0 MOV R20, R15 ;  /* 0x0000000f00148202 */ /* 0x000fc60000000f00 */
[----:B------:R-:W0:Y:S02]  /*5060*/  @P0 MUFU.RSQ R16, R19 ;  /* 0x0000001300100308 */ /* 0x000e240000001400 */
[----:B0-----:R-:W-:Y:S01]  /*5070*/  @P0 FMUL.FTZ R18, R19, R16 ;  /* 0x0000001013120220 */ /* 0x001fe20000410000 */
[----:B------:R-:W-:-:S03]  /*5080*/  @P0 FMUL.FTZ R16, R16, 0.5 ;  /* 0x3f00000010100820 */ /* 0x000fc60000410000 */
[----:B------:R-:W-:-:S04]  /*5090*/  @P0 FADD.FTZ R17, -R18, -RZ ;  /* 0x800000ff12110221 */ /* 0x000fc80000010100 */
[----:B------:R-:W-:-:S04]  /*50a0*/  @P0 FFMA R17, R18, R17, R19 ;  /* 0x0000001112110223 */ /* 0x000fc80000000013 */
[----:B------:R-:W-:-:S04]  /*50b0*/  @P0 FFMA R16, R17, R16, R18 ;  /* 0x0000001011100223 */ /* 0x000fc80000000012 */
[----:B------:R-:W-:-:S07]  /*50c0*/  @P0 FMUL.FTZ R20, R16, 2.3283064365386962891e-10 ;  /* 0x2f80000010140820 */ /* 0x000fce0000410000 */
.L_x_99:
[----:B------:R-:W-:Y:S01]  /*50d0*/  HFMA2 R17, -RZ, RZ, 0, 0 ;  /* 0x00000000ff117431 */ /* 0x000fe200000001ff */
[----:B------:R-:W-:-:S04]  /*50e0*/  MOV R16, R0 ;  /* 0x0000000000107202 */ /* 0x000fc80000000f00 */
[----:B------:R-:W-:Y:S05]  /*50f0*/  RET.REL.NODEC R16 `(_Z8mainLoopPfS_S_PS_S0_S_S_fii) ;  /* 0xffffffac10c07950 */ /* 0x000fea0003c3ffff */
        .weak           $__internal_1_$__cuda_sm3x_div_rn_noftz_f32_slowpath
        .type           $__internal_1_$__cuda_sm3x_div_rn_noftz_f32_slowpath,@function
        .size           $__internal_1_$__cuda_sm3x_div_rn_noftz_f32_slowpath,(.L_x_113 - $__internal_1_$__cuda_sm3x_div_rn_noftz_f32_slowpath)
$__internal_1_$__cuda_sm3x_div_rn_noftz_f32_slowpath:
[----:B------:R-:W-:Y:S01]  /*5100*/  SHF.R.U32.HI R15, RZ, 0x17, R0 ;  /* 0x00000017ff0f7819 */ /* 0x000fe20000011600 */
[----:B------:R-:W-:Y:S01]  /*5110*/  BSSY.RECONVERGENT B0, `(.L_x_100) ;  /* 0x0000062000007945 */ /* 0x000fe20003800200 */
[----:B------:R-:W-:Y:S02]  /*5120*/  SHF.R.U32.HI R18, RZ, 0x17, R21 ;  /* 0x00000017ff127819 */ /* 0x000fe40000011615 */
[----:B------:R-:W-:Y:S02]  /*5130*/  LOP3.LUT R15, R15, 0xff, RZ, 0xc0, !PT ;  /* 0x000000ff0f0f7812 */ /* 0x000fe400078ec0ff */
[----:B------:R-:W-:Y:S02]  /*5140*/  LOP3.LUT R18, R18, 0xff, RZ, 0xc0, !PT ;  /* 0x000000ff12127812 */ /* 0x000fe400078ec0ff */
[----:B------:R-:W-:Y:S02]  /*5150*/  IADD3 R19, PT, PT, R15, -0x1, RZ ;  /* 0xffffffff0f137810 */ /* 0x000fe40007ffe0ff */
[----:B------:R-:W-:-:S02]  /*5160*/  IADD3 R20, PT, PT, R18, -0x1, RZ ;  /* 0xffffffff12147810 */ /* 0x000fc40007ffe0ff */
[----:B------:R-:W-:-:S04]  /*5170*/  ISETP.GT.U32.AND P0, PT, R19, 0xfd, PT ;  /* 0x000000fd1300780c */ /* 0x000fc80003f04070 */
[----:B------:R-:W-:-:S13]  /*5180*/  ISETP.GT.U32.OR P0, PT, R20, 0xfd, P0 ;  /* 0x000000fd1400780c */ /* 0x000fda0000704470 */
[----:B------:R-:W-:Y:S01]  /*5190*/  @!P0 MOV R17, RZ ;  /* 0x000000ff00118202 */ /* 0x000fe20000000f00 */
[----:B------:R-:W-:Y:S06]  /*51a0*/  @!P0 BRA `(.L_x_101) ;  /* 0x00000000005c8947 */ /* 0x000fec0003800000 */
[----:B------:R-:W-:Y:S02]  /*51b0*/  FSETP.GTU.FTZ.AND P0, PT, |R21|, +INF , PT ;  /* 0x7f8000001500780b */ /* 0x000fe40003f1c200 */
[----:B------:R-:W-:-:S04]  /*51c0*/  FSETP.GTU.FTZ.AND P1, PT, |R0|, +INF , PT ;  /* 0x7f8000000000780b */ /* 0x000fc80003f3c200 */
[----:B------:R-:W-:-:S13]  /*51d0*/  PLOP3.LUT P0, PT, P0, P1, PT, 0xf8, 0x8f ;  /* 0x00000000008f781c */ /* 0x000fda0000703f70 */
[----:B------:R-:W-:Y:S05]  /*51e0*/  @P0 BRA `(.L_x_102) ;  /* 0x00000004004c0947 */ /* 0x000fea0003800000 */
[----:B------:R-:W-:-:S13]  /*51f0*/  LOP3.LUT P0, RZ, R0, 0x7fffffff, R21, 0xc8, !PT ;  /* 0x7fffffff00ff7812 */ /* 0x000fda000780c815 */
[----:B------:R-:W-:Y:S05]  /*5200*/  @!P0 BRA `(.L_x_103) ;  /* 0x00000004003c8947 */ /* 0x000fea0003800000 */
[C---:B------:R-:W-:Y:S02]  /*5210*/  FSETP.NEU.FTZ.AND P2, PT, |R21|.reuse, +INF , PT ;  /* 0x7f8000001500780b */ /* 0x040fe40003f5d200 */
[----:B------:R-:W-:Y:S02]  /*5220*/  FSETP.NEU.FTZ.AND P0, PT, |R0|, +INF , PT ;  /* 0x7f8000000000780b */ /* 0x000fe40003f1d200 */
[----:B------:R-:W-:-:S11]  /*5230*/  FSETP.NEU.FTZ.AND P1, PT, |R21|, +INF , PT ;  /* 0x7f8000001500780b */ /* 0x000fd60003f3d200 */
[----:B------:R-:W-:Y:S05]  /*5240*/  @!P0 BRA !P2, `(.L_x_103) ;  /* 0x00000004002c8947 */ /* 0x000fea0005000000 */
[----:B------:R-:W-:-:S04]  /*5250*/  LOP3.LUT P2, RZ, R21, 0x7fffffff, RZ, 0xc0, !PT ;  /* 0x7fffffff15ff7812 */ /* 0x000fc8000784c0ff */
[----:B------:R-:W-:-:S13]  /*5260*/  PLOP3.LUT P2, PT, P0, P2, PT, 0x2f, 0xf2 ;  /* 0x0000000000f2781c */ /* 0x000fda0000744577 */
[----:B------:R-:W-:Y:S05]  /*5270*/  @P2 BRA `(.L_x_104) ;  /* 0x0000000400182947 */ /* 0x000fea0003800000 */
[----:B------:R-:W-:-:S04]  /*5280*/  LOP3.LUT P0, RZ, R0, 0x7fffffff, RZ, 0xc0, !PT ;  /* 0x7fffffff00ff7812 */ /* 0x000fc8000780c0ff */
[----:B------:R-:W-:-:S13]  /*5290*/  PLOP3.LUT P0, PT, P1, P0, PT, 0x2f, 0xf2 ;  /* 0x0000000000f2781c */ /* 0x000fda0000f00577 */
[----:B------:R-:W-:Y:S05]  /*52a0*/  @P0 BRA `(.L_x_105) ;  /* 0x0000000400000947 */ /* 0x000fea0003800000 */
[----:B------:R-:W-:Y:S02]  /*52b0*/  ISETP.GE.AND P0, PT, R20, RZ, PT ;  /* 0x000000ff1400720c */ /* 0x000fe40003f06270 */
[----:B------:R-:W-:-:S11]  /*52c0*/  ISETP.GE.AND P1, PT, R19, RZ, PT ;  /* 0x000000ff1300720c */ /* 0x000fd60003f26270 */
[----:B------:R-:W-:Y:S01]  /*52d0*/  @P0 MOV R17, RZ ;  /* 0x000000ff00110202 */ /* 0x000fe20000000f00 */
[----:B------:R-:W-:Y:S01]  /*52e0*/  @!P0 FFMA R21, R21, 1.84467440737095516160e+19, RZ ;  /* 0x5f80000015158823 */ /* 0x000fe200000000ff */
[----:B------:R-:W-:Y:S01]  /*52f0*/  @!P0 MOV R17, 0xffffffc0 ;  /* 0xffffffc000118802 */ /* 0x000fe20000000f00 */
[----:B------:R-:W-:-:S03]  /*5300*/  @!P1 FFMA R0, R0, 1.84467440737095516160e+19, RZ ;  /* 0x5f80000000009823 */ /* 0x000fc600000000ff */
[----:B------:R-:W-:-:S07]  /*5310*/  @!P1 IADD3 R17, PT, PT, R17, 0x40, RZ ;  /* 0x0000004011119810 */ /* 0x000fce0007ffe0ff */
.L_x_101:
[----:B------:R-:W-:Y:S01]  /*5320*/  LEA R19, R15, 0xc0800000, 0x17 ;  /* 0xc08000000f137811 */ /* 0x000fe200078eb8ff */
[----:B------:R-:W-:Y:S01]  /*5330*/  BSSY.RECONVERGENT B1, `(.L_x_106) ;  /* 0x0000036000017945 */ /* 0x000fe20003800200 */
[----:B------:R-:W-:Y:S02]  /*5340*/  IADD3 R18, PT, PT, R18, -0x7f, RZ ;  /* 0xffffff8112127810 */ /* 0x000fe40007ffe0ff */
[----:B------:R-:W-:-:S03]  /*5350*/  IADD3 R28, PT, PT, -R19, R0, RZ ;  /* 0x00000000131c7210 */ /* 0x000fc60007ffe1ff */
[----:B------:R-:W-:Y:S01]  /*5360*/  IMAD R0, R18, -0x800000, R21 ;  /* 0xff80000012007824 */ /* 0x000fe200078e0215 */
[----:B------:R-:W0:Y:S01]  /*5370*/  MUFU.RCP R20, R28 ;  /* 0x0000001c00147308 */ /* 0x000e220000001000 */
[----:B------:R-:W-:Y:S01]  /*5380*/  FADD.FTZ R19, -R28, -RZ ;  /* 0x800000ff1c137221 */ /* 0x000fe20000010100 */
[----:B------:R-:W-:-:S04]  /*5390*/  IADD3 R18, PT, PT, R18, 0x7f, -R15 ;  /* 0x0000007f12127810 */ /* 0x000fc80007ffe80f */
[----:B------:R-:W-:Y:S01]  /*53a0*/  IADD3 R17, PT, PT, R18, R17, RZ ;  /* 0x0000001112117210 */ /* 0x000fe20007ffe0ff */
[----:B0-----:R-:W-:-:S04]  /*53b0*/  FFMA R23, R20, R19, 1 ;  /* 0x3f80000014177423 */ /* 0x001fc80000000013 */
[----:B------:R-:W-:-:S04]  /*53c0*/  FFMA R21, R20, R23, R20 ;  /* 0x0000001714157223 */ /* 0x000fc80000000014 */
[----:B------:R-:W-:-:S04]  /*53d0*/  FFMA R20, R0, R21, RZ ;  /* 0x0000001500147223 */ /* 0x000fc800000000ff */
[----:B------:R-:W-:-:S04]  /*53e0*/  FFMA R22, R19, R20, R0 ;  /* 0x0000001413167223 */ /* 0x000fc80000000000 */
[----:B------:R-:W-:-:S04]  /*53f0*/  FFMA R22, R21, R22, R20 ;  /* 0x0000001615167223 */ /* 0x000fc80000000014 */
[----:B------:R-:W-:-:S04]  /*5400*/  FFMA R19, R19, R22, R0 ;  /* 0x0000001613137223 */ /* 0x000fc80000000000 */
[----:B------:R-:W-:-:S05]  /*5410*/  FFMA R0, R21, R19, R22 ;  /* 0x0000001315007223 */ /* 0x000fca0000000016 */
[----:B------:R-:W-:-:S04]  /*5420*/  SHF.R.U32.HI R15, RZ, 0x17, R0 ;  /* 0x00000017ff0f7819 */ /* 0x000fc80000011600 */
[----:B------:R-:W-:-:S04]  /*5430*/  LOP3.LUT R18, R15, 0xff, RZ, 0xc0, !PT ;  /* 0x000000ff0f127812 */ /* 0x000fc800078ec0ff */
[----:B------:R-:W-:-:S04]  /*5440*/  IADD3 R15, PT, PT, R18, R17, RZ ;  /* 0x00000011120f7210 */ /* 0x000fc80007ffe0ff */
[----:B------:R-:W-:-:S04]  /*5450*/  IADD3 R18, PT, PT, R15, -0x1, RZ ;  /* 0xffffffff0f127810 */ /* 0x000fc80007ffe0ff */
[----:B------:R-:W-:-:S13]  /*5460*/  ISETP.GE.U32.AND P0, PT, R18, 0xfe, PT ;  /* 0x000000fe1200780c */ /* 0x000fda0003f06070 */
[----:B------:R-:W-:Y:S05]  /*5470*/  @!P0 BRA `(.L_x_107) ;  /* 0x0000000000808947 */ /* 0x000fea0003800000 */
[----:B------:R-:W-:-:S13]  /*5480*/  ISETP.GT.AND P0, PT, R15, 0xfe, PT ;  /* 0x000000fe0f00780c */ /* 0x000fda0003f04270 */
[----:B------:R-:W-:Y:S05]  /*5490*/  @P0 BRA `(.L_x_108) ;  /* 0x00000000006c0947 */ /* 0x000fea0003800000 */
[----:B------:R-:W-:-:S13]  /*54a0*/  ISETP.GE.AND P0, PT, R15, 0x1, PT ;  /* 0x000000010f00780c */ /* 0x000fda0003f06270 */
[----:B------:R-:W-:Y:S05]  /*54b0*/  @P0 BRA `(.L_x_109) ;  /* 0x0000000000740947 */ /* 0x000fea0003800000 */
[----:B------:R-:W-:Y:S02]  /*54c0*/  ISETP.GE.AND P0, PT, R15, -0x18, PT ;  /* 0xffffffe80f00780c */ /* 0x000fe40003f06270 */
[----:B------:R-:W-:-:S11]  /*54d0*/  LOP3.LUT R0, R0, 0x80000000, RZ, 0xc0, !PT ;  /* 0x8000000000007812 */ /* 0x000fd600078ec0ff */
[----:B------:R-:W-:Y:S05]  /*54e0*/  @!P0 BRA `(.L_x_109) ;  /* 0x0000000000688947 */ /* 0x000fea0003800000 */
[CCC-:B------:R-:W-:Y:S01]  /*54f0*/  FFMA.RZ R17, R21.reuse, R19.reuse, R22.reuse ;  /* 0x0000001315117223 */ /* 0x1c0fe2000000c016 */
[CCC-:B------:R-:W-:Y:S01]  /*5500*/  FFMA.RP R18, R21.reuse, R19.reuse, R22.reuse ;  /* 0x0000001315127223 */ /* 0x1c0fe20000008016 */
[----:B------:R-:W-:Y:S01]  /*5510*/  FFMA.RM R21, R21, R19, R22 ;  /* 0x0000001315157223 */ /* 0x000fe20000004016 */
[----:B------:R-:W-:Y:S02]  /*5520*/  IADD3 R19, PT, PT, R15, 0x20, RZ ;  /* 0x000000200f137810 */ /* 0x000fe40007ffe0ff */
[----:B------:R-:W-:Y:S02]  /*5530*/  LOP3.LUT R17, R17, 0x7fffff, RZ, 0xc0, !PT ;  /* 0x007fffff11117812 */ /* 0x000fe400078ec0ff */
[----:B------:R-:W-:Y:S02]  /*5540*/  ISETP.NE.AND P0, PT, R15, RZ, PT ;  /* 0x000000ff0f00720c */ /* 0x000fe40003f05270 */
[----:B------:R-:W-:Y:S02]  /*5550*/  LOP3.LUT R20, R17, 0x800000, RZ, 0xfc, !PT ;  /* 0x0080000011147812 */ /* 0x000fe400078efcff */
[----:B------:R-:W-:-:S02]  /*5560*/  ISETP.NE.AND P1, PT, R15, RZ, PT ;  /* 0x000000ff0f00720c */ /* 0x000fc40003f25270 */
[----:B------:R-:W-:Y:S02]  /*5570*/  IADD3 R15, PT, PT, -R15, RZ, RZ ;  /* 0x000000ff0f0f7210 */ /* 0x000fe40007ffe1ff */
[----:B------:R-:W-:Y:S02]  /*5580*/  SHF.L.U32 R19, R20, R19, RZ ;  /* 0x0000001314137219 */ /* 0x000fe400000006ff */
[----:B------:R-:W-:Y:S02]  /*5590*/  FSETP.NEU.FTZ.AND P2, PT, R18, R21, PT ;  /* 0x000000151200720b */ /* 0x000fe40003f5d000 */
[----:B------:R-:W-:Y:S02]  /*55a0*/  SEL R15, R15, RZ, P0 ;  /* 0x000000ff0f0f7207 */ /* 0x000fe40000000000 */
[----:B------:R-:W-:Y:S02]  /*55b0*/  ISETP.NE.AND P1, PT, R19, RZ, P1 ;  /* 0x000000ff1300720c */ /* 0x000fe40000f25270 */
[----:B------:R-:W-:-:S02]  /*55c0*/  SHF.R.U32.HI R20, RZ, R15, R20 ;  /* 0x0000000fff147219 */ /* 0x000fc40000011614 */
[----:B------:R-:W-:Y:S02]  /*55d0*/  PLOP3.LUT P1, PT, P2, P1, PT, 0xf8, 0x8f ;  /* 0x00000000008f781c */ /* 0x000fe40001723f70 */
[----:B------:R-:W-:Y:S02]  /*55e0*/  SHF.R.U32.HI R17, RZ, 0x1, R20 ;  /* 0x00000001ff117819 */ /* 0x000fe40000011614 */
[----:B------:R-:W-:-:S04]  /*55f0*/  SEL R18, RZ, 0x1, !P1 ;  /* 0x00000001ff127807 */ /* 0x000fc80004800000 */
[----:B------:R-:W-:-:S04]  /*5600*/  LOP3.LUT R15, R18, 0x1, R17, 0xf8, !PT ;  /* 0x00000001120f7812 */ /* 0x000fc800078ef811 */
[----:B------:R-:W-:-:S04]  /*5610*/  LOP3.LUT R20, R15, R20, RZ, 0xc0, !PT ;  /* 0x000000140f147212 */ /* 0x000fc800078ec0ff */
[----:B------:R-:W-:-:S04]  /*5620*/  IADD3 R17, PT, PT, R17, R20, RZ ;  /* 0x0000001411117210 */ /* 0x000fc80007ffe0ff */
[----:B------:R-:W-:Y:S01]  /*5630*/  LOP3.LUT R0, R17, R0, RZ, 0xfc, !PT ;  /* 0x0000000011007212 */ /* 0x000fe200078efcff */
[----:B------:R-:W-:Y:S06]  /*5640*/  BRA `(.L_x_109) ;  /* 0x0000000000107947 */ /* 0x000fec0003800000 */
.L_x_108:
[----:B------:R-:W-:-:S04]  /*5650*/  LOP3.LUT R0, R0, 0x80000000, RZ, 0xc0, !PT ;  /* 0x8000000000007812 */ /* 0x000fc800078ec0ff */
[----:B------:R-:W-:Y:S01]  /*5660*/  LOP3.LUT R0, R0, 0x7f800000, RZ, 0xfc, !PT ;  /* 0x7f80000000007812 */ /* 0x000fe200078efcff */
[----:B------:R-:W-:Y:S06]  /*5670*/  BRA `(.L_x_109) ;  /* 0x0000000000047947 */ /* 0x000fec0003800000 */
.L_x_107:
[----:B------:R-:W-:-:S07]  /*5680*/  LEA R0, R17, R0, 0x17 ;  /* 0x0000000011007211 */ /* 0x000fce00078eb8ff */
.L_x_109:
[----:B------:R-:W-:Y:S05]  /*5690*/  BSYNC.RECONVERGENT B1 ;  /* 0x0000000000017941 */ /* 0x000fea0003800200 */
.L_x_106:
[----:B------:R-:W-:Y:S05]  /*56a0*/  BRA `(.L_x_110) ;  /* 0x0000000000207947 */ /* 0x000fea0003800000 */
.L_x_105:
[----:B------:R-:W-:-:S04]  /*56b0*/  LOP3.LUT R0, R0, 0x80000000, R21, 0x48, !PT ;  /* 0x8000000000007812 */ /* 0x000fc800078e4815 */
[----:B------:R-:W-:Y:S01]  /*56c0*/  LOP3.LUT R0, R0, 0x7f800000, RZ, 0xfc, !PT ;  /* 0x7f80000000007812 */ /* 0x000fe200078efcff */
[----:B------:R-:W-:Y:S06]  /*56d0*/  BRA `(.L_x_110) ;  /* 0x0000000000147947 */ /* 0x000fec0003800000 */
.L_x_104:
[----:B------:R-:W-:Y:S01]  /*56e0*/  LOP3.LUT R0, R0, 0x80000000, R21, 0x48, !PT ;  /* 0x8000000000007812 */ /* 0x000fe200078e4815 */
[----:B------:R-:W-:Y:S06]  /*56f0*/  BRA `(.L_x_110) ;  /* 0x00000000000c7947 */ /* 0x000fec0003800000 */
.L_x_103:
[----:B------:R-:W0:Y:S01]  /*5700*/  MUFU.RSQ R0, -QNAN ;  /* 0xffc0000000007908 */ /* 0x000e220000001400 */
[----:B------:R-:W-:Y:S05]  /*5710*/  BRA `(.L_x_110) ;  /* 0x0000000000047947 */ /* 0x000fea0003800000 */
.L_x_102:
[----:B------:R-:W-:-:S07]  /*5720*/  FADD.FTZ R0, R21, R0 ;  /* 0x0000000015007221 */ /* 0x000fce0000010000 */
.L_x_110:
[----:B------:R-:W-:Y:S05]  /*5730*/  BSYNC.RECONVERGENT B0 ;  /* 0x0000000000007941 */ /* 0x000fea0003800200 */
.L_x_100:
[----:B------:R-:W-:-:S04]  /*5740*/  HFMA2 R17, -RZ, RZ, 0, 0 ;  /* 0x00000000ff117431 */ /* 0x000fc800000001ff */
[----:B0-----:R-:W-:Y:S05]  /*5750*/  RET.REL.NODEC R16 `(_Z8mainLoopPfS_S_PS_S0_S_S_fii) ;  /* 0xffffffa810287950 */ /* 0x001fea0003c3ffff */
.L_x_111:
[----:B------:R-:W-:-:S00]  /*5760*/  BRA `(.L_x_111) ;  /* 0xfffffffc00fc7947 */ /* 0x000fc0000383ffff */
[----:B------:R-:W-:-:S00]  /*5770*/  NOP ;  /* 0x0000000000007918 */ /* 0x000fc00000000000 */
        /* <DEDUP_REMOVED lines=8> */
.L_x_113:


//--------------------- .nv.shared.reserved.0     --------------------------
	.section	.nv.shared.reserved.0,"aw",@nobits
	.weak		__nv_reservedSMEM_offset_0_alias
	.size		__nv_reservedSMEM_offset_0_alias, 0, 64
	.other		__nv_reservedSMEM_offset_0_alias,@"STO_CUDA_RESERVED_SHARED STV_DEFAULT"
__nv_reservedSMEM_offset_0_alias:
	.zero		0
	.zero		64


//--------------------- .nv.constant0._Z8mainLoopPfS_S_PS_S0_S_S_fii --------------------------
	.section	.nv.constant0._Z8mainLoopPfS_S_PS_S0_S_S_fii,"a",@progbits
	.sectionflags	@""
	.align	4
.nv.constant0._Z8mainLoopPfS_S_PS_S0_S_S_fii:
	.zero		964


//--------------------- SYMBOLS --------------------------

	.type		.nv.reservedSmem.offset0,@object
	.size		.nv.reservedSmem.offset0,0x4
